// auto-generated by cutlass_sweep.gemm — config: {"arch": "sm_90", "cluster_m": 1, "cluster_n": 1, "dtype": "bf16", "dtype_b": "bf16", "layout": "nt", "stages": 0, "tile_k": 16, "tile_m": 128, "tile_n": 64}
#include "cutlass/cutlass.h"
#include "cutlass/gemm/collective/collective_builder.hpp"
#include "cutlass/gemm/device/gemm_universal_adapter.h"
#include "cutlass/gemm/kernel/gemm_universal.hpp"
#include "cutlass/epilogue/collective/collective_builder.hpp"

using ElemA = cutlass::bfloat16_t;
using ElemB = cutlass::bfloat16_t;
using ElemCD = cutlass::bfloat16_t;
using Acc  = float;
using TileShape    = cute::Shape<cute::_128, cute::_64, cute::_16>;
using ClusterShape = cute::Shape<cute::_1, cute::_1, cute::_1>;

using CollectiveEpilogue = typename cutlass::epilogue::collective::CollectiveBuilder<
    cutlass::arch::Sm90, cutlass::arch::OpClassTensorOp,
    TileShape, ClusterShape,
    cutlass::epilogue::collective::EpilogueTileAuto,
    Acc, Acc,
    ElemCD, cutlass::layout::RowMajor, 128 / cutlass::sizeof_bits<ElemCD>::value,
    ElemCD, cutlass::layout::RowMajor, 128 / cutlass::sizeof_bits<ElemCD>::value,
    cutlass::epilogue::collective::EpilogueScheduleAuto
  >::CollectiveOp;

using CollectiveMainloop = typename cutlass::gemm::collective::CollectiveBuilder<
    cutlass::arch::Sm90, cutlass::arch::OpClassTensorOp,
    ElemA, cutlass::layout::RowMajor, 128 / cutlass::sizeof_bits<ElemA>::value,
    ElemB, cutlass::layout::ColumnMajor, 128 / cutlass::sizeof_bits<ElemB>::value,
    Acc,
    TileShape, ClusterShape,
    cutlass::gemm::collective::StageCountAutoCarveout<static_cast<int>(sizeof(typename CollectiveEpilogue::SharedStorage))>,
    cutlass::gemm::collective::KernelScheduleAuto
  >::CollectiveOp;

using GemmKernel = cutlass::gemm::kernel::GemmUniversal<
    cute::Shape<int,int,int,int>,
    CollectiveMainloop,
    CollectiveEpilogue
>;
using Gemm = cutlass::gemm::device::GemmUniversalAdapter<GemmKernel>;

// Force the device kernel symbol into the cubin without needing a host main.
auto* _anchor = &cutlass::device_kernel<GemmKernel>;


// ===== COMPILED SASS (sm_90a) =====

	.target	sm_90a

	.elftype	@"ET_EXEC"


//--------------------- .note.nv.tkinfo           --------------------------
	.section	.note.nv.tkinfo,"",@"SHT_NOTE"
	.sectionflags	@"SHF_NOTE_NV_TKINFO"
	.tkinfo
        /*0018*/ 	.word	0x00000002
        /*0030*/ 	.string	""
        /*0030*/ 	.string	"ptxas"
        /*0030*/ 	.string	"Cuda compilation tools, release 13.0, V13.0.88"
        /*0030*/ 	.string	"Build cuda_13.0.r13.0/compiler.36424714_0"
        /*0030*/ 	.string	"-arch sm_90a -m 64 "



//--------------------- .note.nv.cuinfo           --------------------------
	.section	.note.nv.cuinfo,"",@"SHT_NOTE"
	.sectionflags	@"SHF_NOTE_NV_CUINFO"
        /*0018*/ 	.short	0x0002
        /*001a*/ 	.short	0x005a
        /*001c*/ 	.short	0x0082
	.zero		2


//--------------------- .nv.info                  --------------------------
	.section	.nv.info,"",@"SHT_CUDA_INFO"
	.align	4


	//----- nvinfo : EIATTR_REGCOUNT
	.align		4
        /*0000*/ 	.byte	0x04, 0x2f
        /*0002*/ 	.short	(.L_15 - .L_14)
	.align		4
.L_14:
        /*0004*/ 	.word	index@(_ZN7cutlass13device_kernelINS_4gemm6kernel13GemmUniversalIN4cute5tupleIJiiiiEEENS1_10collective13CollectiveMmaINS1_34MainloopSm90TmaGmmaWarpSpecializedILi37ENS5_IJNS4_1CILi1EEESB_SB_EEENS1_35KernelTmaWarpSpecializedCooperativeEEENS5_IJNSA_ILi128EEENSA_ILi64EEENSA_ILi16EEEEEENS_10bfloat16_tENS5_IJlSB_lEEESJ_SK_NS4_8TiledMMAINS4_8MMA_AtomIJNS4_4SM904GMMA27MMA_64x64x16_F32BF16BF16_SSILNSO_5MajorE0ELSQ_0ELNSO_7ScaleInE1ELSR_1EEEEEENS4_6LayoutINS5_IJNSA_ILi2EEESB_SB_EEENS5_IJSB_NSA_ILi0EEESX_EEEEENS5_IJNS4_10UnderscoreES10_S10_EEEEENS4_13SM90_TMA_LOADENS4_14ComposedLayoutINS4_7SwizzleILi1ELi4ELi3EEENS4_18smem_ptr_flag_bitsILi16EEENSU_INS5_IJNSA_ILi8EEESH_EEENS5_IJSH_SB_EEEEEEEvNS4_8identityES13_S1D_vS1E_EENS_8epilogue10collective6detail29Sm90TmaWarpSpecializedAdapterINS1H_15DefaultEpilogueISJ_SK_SK_NS1G_6thread17LinearCombinationISJ_Li1EffLNS1L_9ScaleType4KindE0ELNS_15FloatRoundStyleE2ESJ_EENS1_15EpilogueDefaultEEEEEvvEEEEvNT_6ParamsE)
        /*0008*/ 	.word	0x000000a8


	//----- nvinfo : EIATTR_FRAME_SIZE
	.align		4
.L_15:
        /*000c*/ 	.byte	0x04, 0x11
        /*000e*/ 	.short	(.L_17 - .L_16)
	.align		4
.L_16:
        /*0010*/ 	.word	index@(_ZN7cutlass13device_kernelINS_4gemm6kernel13GemmUniversalIN4cute5tupleIJiiiiEEENS1_10collective13CollectiveMmaINS1_34MainloopSm90TmaGmmaWarpSpecializedILi37ENS5_IJNS4_1CILi1EEESB_SB_EEENS1_35KernelTmaWarpSpecializedCooperativeEEENS5_IJNSA_ILi128EEENSA_ILi64EEENSA_ILi16EEEEEENS_10bfloat16_tENS5_IJlSB_lEEESJ_SK_NS4_8TiledMMAINS4_8MMA_AtomIJNS4_4SM904GMMA27MMA_64x64x16_F32BF16BF16_SSILNSO_5MajorE0ELSQ_0ELNSO_7ScaleInE1ELSR_1EEEEEENS4_6LayoutINS5_IJNSA_ILi2EEESB_SB_EEENS5_IJSB_NSA_ILi0EEESX_EEEEENS5_IJNS4_10UnderscoreES10_S10_EEEEENS4_13SM90_TMA_LOADENS4_14ComposedLayoutINS4_7SwizzleILi1ELi4ELi3EEENS4_18smem_ptr_flag_bitsILi16EEENSU_INS5_IJNSA_ILi8EEESH_EEENS5_IJSH_SB_EEEEEEEvNS4_8identityES13_S1D_vS1E_EENS_8epilogue10collective6detail29Sm90TmaWarpSpecializedAdapterINS1H_15DefaultEpilogueISJ_SK_SK_NS1G_6thread17LinearCombinationISJ_Li1EffLNS1L_9ScaleType4KindE0ELNS_15FloatRoundStyleE2ESJ_EENS1_15EpilogueDefaultEEEEEvvEEEEvNT_6ParamsE)
        /*0014*/ 	.word	0x00000000


	//----- nvinfo : EIATTR_MIN_STACK_SIZE
	.align		4
.L_17:
        /*0018*/ 	.byte	0x04, 0x12
        /*001a*/ 	.short	(.L_19 - .L_18)
	.align		4
.L_18:
        /*001c*/ 	.word	index@(_ZN7cutlass13device_kernelINS_4gemm6kernel13GemmUniversalIN4cute5tupleIJiiiiEEENS1_10collective13CollectiveMmaINS1_34MainloopSm90TmaGmmaWarpSpecializedILi37ENS5_IJNS4_1CILi1EEESB_SB_EEENS1_35KernelTmaWarpSpecializedCooperativeEEENS5_IJNSA_ILi128EEENSA_ILi64EEENSA_ILi16EEEEEENS_10bfloat16_tENS5_IJlSB_lEEESJ_SK_NS4_8TiledMMAINS4_8MMA_AtomIJNS4_4SM904GMMA27MMA_64x64x16_F32BF16BF16_SSILNSO_5MajorE0ELSQ_0ELNSO_7ScaleInE1ELSR_1EEEEEENS4_6LayoutINS5_IJNSA_ILi2EEESB_SB_EEENS5_IJSB_NSA_ILi0EEESX_EEEEENS5_IJNS4_10UnderscoreES10_S10_EEEEENS4_13SM90_TMA_LOADENS4_14ComposedLayoutINS4_7SwizzleILi1ELi4ELi3EEENS4_18smem_ptr_flag_bitsILi16EEENSU_INS5_IJNSA_ILi8EEESH_EEENS5_IJSH_SB_EEEEEEEvNS4_8identityES13_S1D_vS1E_EENS_8epilogue10collective6detail29Sm90TmaWarpSpecializedAdapterINS1H_15DefaultEpilogueISJ_SK_SK_NS1G_6thread17LinearCombinationISJ_Li1EffLNS1L_9ScaleType4KindE0ELNS_15FloatRoundStyleE2ESJ_EENS1_15EpilogueDefaultEEEEEvvEEEEvNT_6ParamsE)
        /*0020*/ 	.word	0x00000000
.L_19:


//--------------------- .nv.compat                --------------------------
	.section	.nv.compat,"",@"SHT_CUDA_COMPAT_INFO"
	.align	4
        /*0000*/ 	.byte	0x02, 0x09, 0x01, 0x00, 0x02, 0x02, 0x04, 0x00, 0x02, 0x05, 0x05, 0x00, 0x03, 0x07, 0x01, 0x01
        /*0010*/ 	.byte	0x02, 0x03, 0x01, 0x00, 0x02, 0x06, 0x01, 0x00, 0x04, 0x0b, 0x08, 0x00, 0x00, 0x00, 0x00, 0x00
        /*0020*/ 	.byte	0x00, 0x00, 0x00, 0x00


//--------------------- .nv.info._ZN7cutlass13device_kernelINS_4gemm6kernel13GemmUniversalIN4cute5tupleIJiiiiEEENS1_10collective13CollectiveMmaINS1_34MainloopSm90TmaGmmaWarpSpecializedILi37ENS5_IJNS4_1CILi1EEESB_SB_EEENS1_35KernelTmaWarpSpecializedCooperativeEEENS5_IJNSA_ILi128EEENSA_ILi64EEENSA_ILi16EEEEEENS_10bfloat16_tENS5_IJlSB_lEEESJ_SK_NS4_8TiledMMAINS4_8MMA_AtomIJNS4_4SM904GMMA27MMA_64x64x16_F32BF16BF16_SSILNSO_5MajorE0ELSQ_0ELNSO_7ScaleInE1ELSR_1EEEEEENS4_6LayoutINS5_IJNSA_ILi2EEESB_SB_EEENS5_IJSB_NSA_ILi0EEESX_EEEEENS5_IJNS4_10UnderscoreES10_S10_EEEEENS4_13SM90_TMA_LOADENS4_14ComposedLayoutINS4_7SwizzleILi1ELi4ELi3EEENS4_18smem_ptr_flag_bitsILi16EEENSU_INS5_IJNSA_ILi8EEESH_EEENS5_IJSH_SB_EEEEEEEvNS4_8identityES13_S1D_vS1E_EENS_8epilogue10collective6detail29Sm90TmaWarpSpecializedAdapterINS1H_15DefaultEpilogueISJ_SK_SK_NS1G_6thread17LinearCombinationISJ_Li1EffLNS1L_9ScaleType4KindE0ELNS_15FloatRoundStyleE2ESJ_EENS1_15EpilogueDefaultEEEEEvvEEEEvNT_6ParamsE --------------------------
	.section	.nv.info._ZN7cutlass13device_kernelINS_4gemm6kernel13GemmUniversalIN4cute5tupleIJiiiiEEENS1_10collective13CollectiveMmaINS1_34MainloopSm90TmaGmmaWarpSpecializedILi37ENS5_IJNS4_1CILi1EEESB_SB_EEENS1_35KernelTmaWarpSpecializedCooperativeEEENS5_IJNSA_ILi128EEENSA_ILi64EEENSA_ILi16EEEEEENS_10bfloat16_tENS5_IJlSB_lEEESJ_SK_NS4_8TiledMMAINS4_8MMA_AtomIJNS4_4SM904GMMA27MMA_64x64x16_F32BF16BF16_SSILNSO_5MajorE0ELSQ_0ELNSO_7ScaleInE1ELSR_1EEEEEENS4_6LayoutINS5_IJNSA_ILi2EEESB_SB_EEENS5_IJSB_NSA_ILi0EEESX_EEEEENS5_IJNS4_10UnderscoreES10_S10_EEEEENS4_13SM90_TMA_LOADENS4_14ComposedLayoutINS4_7SwizzleILi1ELi4ELi3EEENS4_18smem_ptr_flag_bitsILi16EEENSU_INS5_IJNSA_ILi8EEESH_EEENS5_IJSH_SB_EEEEEEEvNS4_8identityES13_S1D_vS1E_EENS_8epilogue10collective6detail29Sm90TmaWarpSpecializedAdapterINS1H_15DefaultEpilogueISJ_SK_SK_NS1G_6thread17LinearCombinationISJ_Li1EffLNS1L_9ScaleType4KindE0ELNS_15FloatRoundStyleE2ESJ_EENS1_15EpilogueDefaultEEEEEvvEEEEvNT_6ParamsE,"",@"SHT_CUDA_INFO"
	.sectionflags	@""
	.align	4


	//----- nvinfo : EIATTR_CUDA_API_VERSION
	.align		4
        /*0000*/ 	.byte	0x04, 0x37
        /*0002*/ 	.short	(.L_21 - .L_20)
.L_20:
        /*0004*/ 	.word	0x00000082


	//----- nvinfo : EIATTR_KPARAM_INFO
	.align		4
.L_21:
        /*0008*/ 	.byte	0x04, 0x17
        /*000a*/ 	.short	(.L_23 - .L_22)
.L_22:
        /*000c*/ 	.word	0x00000000
        /*0010*/ 	.short	0x0000
        /*0012*/ 	.short	0x0070
        /*0014*/ 	.byte	0x00, 0xf0, 0x01, 0x10


	//----- nvinfo : EIATTR_SPARSE_MMA_MASK
	.align		4
.L_23:
        /*0018*/ 	.byte	0x03, 0x50
        /*001a*/ 	.short	0x0000


	//----- nvinfo : EIATTR_MAXREG_COUNT
	.align		4
        /*001c*/ 	.byte	0x03, 0x1b
        /*001e*/ 	.short	0x00a8


	//----- nvinfo : EIATTR_NUM_BARRIERS
	.align		4
        /*0020*/ 	.byte	0x02, 0x4c
        /*0022*/ 	.byte	0x01
	.zero		1


	//----- nvinfo : EIATTR_EXTERNS
	.align		4
        /*0024*/ 	.byte	0x04, 0x0f
        /*0026*/ 	.short	(.L_25 - .L_24)


	//   ....[0]....
	.align		4
.L_24:
        /*0028*/ 	.word	index@(__assertfail)


	//----- nvinfo : EIATTR_MERCURY_ISA_VERSION
	.align		4
.L_25:
        /*002c*/ 	.byte	0x03, 0x5f
        /*002e*/ 	.short	0x0101


	//----- nvinfo : EIATTR_INT_WARP_WIDE_INSTR_OFFSETS
	.align		4
        /*0030*/ 	.byte	0x04, 0x31
        /*0032*/ 	.short	(.L_27 - .L_26)


	//   ....[0]....
.L_26:
        /*0034*/ 	.word	0x00000840


	//   ....[1]....
        /*0038*/ 	.word	0x00000850


	//   ....[2]....
        /*003c*/ 	.word	0x00000910


	//----- nvinfo : EIATTR_COOP_GROUP_MASK_REGIDS
	.align		4
.L_27:
        /*0040*/ 	.byte	0x04, 0x29
        /*0042*/ 	.short	(.L_29 - .L_28)


	//   ....[0]....
.L_28:
        /*0044*/ 	.word	0xffffffff


	//   ....[1]....
        /*0048*/ 	.word	0xffffffff


	//   ....[2]....
        /*004c*/ 	.word	0xffffffff


	//   ....[3]....
        /*0050*/ 	.word	0xffffffff


	//   ....[4]....
        /*0054*/ 	.word	0xffffffff


	//----- nvinfo : EIATTR_COOP_GROUP_INSTR_OFFSETS
	.align		4
.L_29:
        /*0058*/ 	.byte	0x04, 0x28
        /*005a*/ 	.short	(.L_31 - .L_30)


	//   ....[0]....
.L_30:
        /*005c*/ 	.word	0x00000060


	//   ....[1]....
        /*0060*/ 	.word	0x00000070


	//   ....[2]....
        /*0064*/ 	.word	0x00000130


	//   ....[3]....
        /*0068*/ 	.word	0x00000710


	//   ....[4]....
        /*006c*/ 	.word	0x00001610


	//----- nvinfo : EIATTR_REG_RECONFIG
	.align		4
.L_31:
        /*0070*/ 	.byte	0x01, 0x54
	.zero		2


	//----- nvinfo : EIATTR_SYSCALL_OFFSETS
	.align		4
        /*0074*/ 	.byte	0x04, 0x46
        /*0076*/ 	.short	(.L_33 - .L_32)


	//   ....[0]....
.L_32:
        /*0078*/ 	.word	0x00001800


	//----- nvinfo : EIATTR_MBARRIER_INSTR_OFFSETS
	.align		4
.L_33:
        /*007c*/ 	.byte	0x04, 0x39
        /*007e*/ 	.short	(.L_35 - .L_34)


	//   ....[0]....
.L_34:
        /*0080*/ 	.word	0x00000250
        /*0084*/ 	.word	0x000000ff
        /*0088*/ 	.word	0x00000000
        /*008c*/ 	.short	0x0100
        /*008e*/ 	.byte	0x08
	.zero		1


	//   ....[1]....
        /*0090*/ 	.word	0x00000260
        /*0094*/ 	.word	0x000000ff
        /*0098*/ 	.word	0x00000128
        /*009c*/ 	.short	0x0100
        /*009e*/ 	.byte	0x08
	.zero		1


	//   ....[2]....
        /*00a0*/ 	.word	0x00000270
        /*00a4*/ 	.word	0x000000ff
        /*00a8*/ 	.word	0x00000008
        /*00ac*/ 	.short	0x0100
        /*00ae*/ 	.byte	0x08
	.zero		1


	//   ....[3]....
        /*00b0*/ 	.word	0x00000280
        /*00b4*/ 	.word	0x000000ff
        /*00b8*/ 	.word	0x00000130
        /*00bc*/ 	.short	0x0100
        /*00be*/ 	.byte	0x08
	.zero		1


	//   ....[4]....
        /*00c0*/ 	.word	0x00000290
        /*00c4*/ 	.word	0x000000ff
        /*00c8*/ 	.word	0x00000010
        /*00cc*/ 	.short	0x0100
        /*00ce*/ 	.byte	0x08
	.zero		1


	//   ....[5]....
        /*00d0*/ 	.word	0x000002a0
        /*00d4*/ 	.word	0x000000ff
        /*00d8*/ 	.word	0x00000138
        /*00dc*/ 	.short	0x0100
        /*00de*/ 	.byte	0x08
	.zero		1


	//   ....[6]....
        /*00e0*/ 	.word	0x000002b0
        /*00e4*/ 	.word	0x000000ff
        /*00e8*/ 	.word	0x00000018
        /*00ec*/ 	.short	0x0100
        /*00ee*/ 	.byte	0x08
	.zero		1


	//   ....[7]....
        /*00f0*/ 	.word	0x000002c0
        /*00f4*/ 	.word	0x000000ff
        /*00f8*/ 	.word	0x00000140
        /*00fc*/ 	.short	0x0100
        /*00fe*/ 	.byte	0x08
	.zero		1


	//   ....[8]....
        /*0100*/ 	.word	0x000002d0
        /*0104*/ 	.word	0x000000ff
        /*0108*/ 	.word	0x00000020
        /*010c*/ 	.short	0x0100
        /*010e*/ 	.byte	0x08
	.zero		1


	//   ....[9]....
        /*0110*/ 	.word	0x000002e0
        /*0114*/ 	.word	0x000000ff
        /*0118*/ 	.word	0x00000148
        /*011c*/ 	.short	0x0100
        /*011e*/ 	.byte	0x08
	.zero		1


	//   ....[10]....
        /*0120*/ 	.word	0x000002f0
        /*0124*/ 	.word	0x000000ff
        /*0128*/ 	.word	0x00000028
        /*012c*/ 	.short	0x0100
        /*012e*/ 	.byte	0x08
	.zero		1


	//   ....[11]....
        /*0130*/ 	.word	0x00000300
        /*0134*/ 	.word	0x000000ff
        /*0138*/ 	.word	0x00000150
        /*013c*/ 	.short	0x0100
        /*013e*/ 	.byte	0x08
	.zero		1


	//   ....[12]....
        /*0140*/ 	.word	0x00000310
        /*0144*/ 	.word	0x000000ff
        /*0148*/ 	.word	0x00000030
        /*014c*/ 	.short	0x0100
        /*014e*/ 	.byte	0x08
	.zero		1


	//   ....[13]....
        /*0150*/ 	.word	0x00000320
        /*0154*/ 	.word	0x000000ff
        /*0158*/ 	.word	0x00000158
        /*015c*/ 	.short	0x0100
        /*015e*/ 	.byte	0x08
	.zero		1


	//   ....[14]....
        /*0160*/ 	.word	0x00000330
        /*0164*/ 	.word	0x000000ff
        /*0168*/ 	.word	0x00000038
        /*016c*/ 	.short	0x0100
        /*016e*/ 	.byte	0x08
	.zero		1


	//   ....[15]....
        /*0170*/ 	.word	0x00000340
        /*0174*/ 	.word	0x000000ff
        /*0178*/ 	.word	0x00000160
        /*017c*/ 	.short	0x0100
        /*017e*/ 	.byte	0x08
	.zero		1


	//   ....[16]....
        /*0180*/ 	.word	0x00000350
        /*0184*/ 	.word	0x000000ff
        /*0188*/ 	.word	0x00000040
        /*018c*/ 	.short	0x0100
        /*018e*/ 	.byte	0x08
	.zero		1


	//   ....[17]....
        /*0190*/ 	.word	0x00000360
        /*0194*/ 	.word	0x000000ff
        /*0198*/ 	.word	0x00000168
        /*019c*/ 	.short	0x0100
        /*019e*/ 	.byte	0x08
	.zero		1


	//   ....[18]....
        /*01a0*/ 	.word	0x00000370
        /*01a4*/ 	.word	0x000000ff
        /*01a8*/ 	.word	0x00000048
        /*01ac*/ 	.short	0x0100
        /*01ae*/ 	.byte	0x08
	.zero		1


	//   ....[19]....
        /*01b0*/ 	.word	0x00000380
        /*01b4*/ 	.word	0x000000ff
        /*01b8*/ 	.word	0x00000170
        /*01bc*/ 	.short	0x0100
        /*01be*/ 	.byte	0x08
	.zero		1


	//   ....[20]....
        /*01c0*/ 	.word	0x00000390
        /*01c4*/ 	.word	0x000000ff
        /*01c8*/ 	.word	0x00000050
        /*01cc*/ 	.short	0x0100
        /*01ce*/ 	.byte	0x08
	.zero		1


	//   ....[21]....
        /*01d0*/ 	.word	0x000003a0
        /*01d4*/ 	.word	0x000000ff
        /*01d8*/ 	.word	0x00000178
        /*01dc*/ 	.short	0x0100
        /*01de*/ 	.byte	0x08
	.zero		1


	//   ....[22]....
        /*01e0*/ 	.word	0x000003b0
        /*01e4*/ 	.word	0x000000ff
        /*01e8*/ 	.word	0x00000058
        /*01ec*/ 	.short	0x0100
        /*01ee*/ 	.byte	0x08
	.zero		1


	//   ....[23]....
        /*01f0*/ 	.word	0x000003c0
        /*01f4*/ 	.word	0x000000ff
        /*01f8*/ 	.word	0x00000180
        /*01fc*/ 	.short	0x0100
        /*01fe*/ 	.byte	0x08
	.zero		1


	//   ....[24]....
        /*0200*/ 	.word	0x000003d0
        /*0204*/ 	.word	0x000000ff
        /*0208*/ 	.word	0x00000060
        /*020c*/ 	.short	0x0100
        /*020e*/ 	.byte	0x08
	.zero		1


	//   ....[25]....
        /*0210*/ 	.word	0x000003e0
        /*0214*/ 	.word	0x000000ff
        /*0218*/ 	.word	0x00000188
        /*021c*/ 	.short	0x0100
        /*021e*/ 	.byte	0x08
	.zero		1


	//   ....[26]....
        /*0220*/ 	.word	0x000003f0
        /*0224*/ 	.word	0x000000ff
        /*0228*/ 	.word	0x00000068
        /*022c*/ 	.short	0x0100
        /*022e*/ 	.byte	0x08
	.zero		1


	//   ....[27]....
        /*0230*/ 	.word	0x00000400
        /*0234*/ 	.word	0x000000ff
        /*0238*/ 	.word	0x00000190
        /*023c*/ 	.short	0x0100
        /*023e*/ 	.byte	0x08
	.zero		1


	//   ....[28]....
        /*0240*/ 	.word	0x00000410
        /*0244*/ 	.word	0x000000ff
        /*0248*/ 	.word	0x00000070
        /*024c*/ 	.short	0x0100
        /*024e*/ 	.byte	0x08
	.zero		1


	//   ....[29]....
        /*0250*/ 	.word	0x00000420
        /*0254*/ 	.word	0x000000ff
        /*0258*/ 	.word	0x00000198
        /*025c*/ 	.short	0x0100
        /*025e*/ 	.byte	0x08
	.zero		1


	//   ....[30]....
        /*0260*/ 	.word	0x00000430
        /*0264*/ 	.word	0x000000ff
        /*0268*/ 	.word	0x00000078
        /*026c*/ 	.short	0x0100
        /*026e*/ 	.byte	0x08
	.zero		1


	//   ....[31]....
        /*0270*/ 	.word	0x00000440
        /*0274*/ 	.word	0x000000ff
        /*0278*/ 	.word	0x000001a0
        /*027c*/ 	.short	0x0100
        /*027e*/ 	.byte	0x08
	.zero		1


	//   ....[32]....
        /*0280*/ 	.word	0x00000450
        /*0284*/ 	.word	0x000000ff
        /*0288*/ 	.word	0x00000080
        /*028c*/ 	.short	0x0100
        /*028e*/ 	.byte	0x08
	.zero		1


	//   ....[33]....
        /*0290*/ 	.word	0x00000460
        /*0294*/ 	.word	0x000000ff
        /*0298*/ 	.word	0x000001a8
        /*029c*/ 	.short	0x0100
        /*029e*/ 	.byte	0x08
	.zero		1


	//   ....[34]....
        /*02a0*/ 	.word	0x00000470
        /*02a4*/ 	.word	0x000000ff
        /*02a8*/ 	.word	0x00000088
        /*02ac*/ 	.short	0x0100
        /*02ae*/ 	.byte	0x08
	.zero		1


	//   ....[35]....
        /*02b0*/ 	.word	0x00000480
        /*02b4*/ 	.word	0x000000ff
        /*02b8*/ 	.word	0x000001b0
        /*02bc*/ 	.short	0x0100
        /*02be*/ 	.byte	0x08
	.zero		1


	//   ....[36]....
        /*02c0*/ 	.word	0x00000490
        /*02c4*/ 	.word	0x000000ff
        /*02c8*/ 	.word	0x00000090
        /*02cc*/ 	.short	0x0100
        /*02ce*/ 	.byte	0x08
	.zero		1


	//   ....[37]....
        /*02d0*/ 	.word	0x000004a0
        /*02d4*/ 	.word	0x000000ff
        /*02d8*/ 	.word	0x000001b8
        /*02dc*/ 	.short	0x0100
        /*02de*/ 	.byte	0x08
	.zero		1


	//   ....[38]....
        /*02e0*/ 	.word	0x000004b0
        /*02e4*/ 	.word	0x000000ff
        /*02e8*/ 	.word	0x00000098
        /*02ec*/ 	.short	0x0100
        /*02ee*/ 	.byte	0x08
	.zero		1


	//   ....[39]....
        /*02f0*/ 	.word	0x000004c0
        /*02f4*/ 	.word	0x000000ff
        /*02f8*/ 	.word	0x000001c0
        /*02fc*/ 	.short	0x0100
        /*02fe*/ 	.byte	0x08
	.zero		1


	//   ....[40]....
        /*0300*/ 	.word	0x000004d0
        /*0304*/ 	.word	0x000000ff
        /*0308*/ 	.word	0x000000a0
        /*030c*/ 	.short	0x0100
        /*030e*/ 	.byte	0x08
	.zero		1


	//   ....[41]....
        /*0310*/ 	.word	0x000004e0
        /*0314*/ 	.word	0x000000ff
        /*0318*/ 	.word	0x000001c8
        /*031c*/ 	.short	0x0100
        /*031e*/ 	.byte	0x08
	.zero		1


	//   ....[42]....
        /*0320*/ 	.word	0x000004f0
        /*0324*/ 	.word	0x000000ff
        /*0328*/ 	.word	0x000000a8
        /*032c*/ 	.short	0x0100
        /*032e*/ 	.byte	0x08
	.zero		1


	//   ....[43]....
        /*0330*/ 	.word	0x00000500
        /*0334*/ 	.word	0x000000ff
        /*0338*/ 	.word	0x000001d0
        /*033c*/ 	.short	0x0100
        /*033e*/ 	.byte	0x08
	.zero		1


	//   ....[44]....
        /*0340*/ 	.word	0x00000510
        /*0344*/ 	.word	0x000000ff
        /*0348*/ 	.word	0x000000b0
        /*034c*/ 	.short	0x0100
        /*034e*/ 	.byte	0x08
	.zero		1


	//   ....[45]....
        /*0350*/ 	.word	0x00000520
        /*0354*/ 	.word	0x000000ff
        /*0358*/ 	.word	0x000001d8
        /*035c*/ 	.short	0x0100
        /*035e*/ 	.byte	0x08
	.zero		1


	//   ....[46]....
        /*0360*/ 	.word	0x00000530
        /*0364*/ 	.word	0x000000ff
        /*0368*/ 	.word	0x000000b8
        /*036c*/ 	.short	0x0100
        /*036e*/ 	.byte	0x08
	.zero		1


	//   ....[47]....
        /*0370*/ 	.word	0x00000540
        /*0374*/ 	.word	0x000000ff
        /*0378*/ 	.word	0x000001e0
        /*037c*/ 	.short	0x0100
        /*037e*/ 	.byte	0x08
	.zero		1


	//   ....[48]....
        /*0380*/ 	.word	0x00000550
        /*0384*/ 	.word	0x000000ff
        /*0388*/ 	.word	0x000000c0
        /*038c*/ 	.short	0x0100
        /*038e*/ 	.byte	0x08
	.zero		1


	//   ....[49]....
        /*0390*/ 	.word	0x00000560
        /*0394*/ 	.word	0x000000ff
        /*0398*/ 	.word	0x000001e8
        /*039c*/ 	.short	0x0100
        /*039e*/ 	.byte	0x08
	.zero		1


	//   ....[50]....
        /*03a0*/ 	.word	0x00000570
        /*03a4*/ 	.word	0x000000ff
        /*03a8*/ 	.word	0x000000c8
        /*03ac*/ 	.short	0x0100
        /*03ae*/ 	.byte	0x08
	.zero		1


	//   ....[51]....
        /*03b0*/ 	.word	0x00000580
        /*03b4*/ 	.word	0x000000ff
        /*03b8*/ 	.word	0x000001f0
        /*03bc*/ 	.short	0x0100
        /*03be*/ 	.byte	0x08
	.zero		1


	//   ....[52]....
        /*03c0*/ 	.word	0x00000590
        /*03c4*/ 	.word	0x000000ff
        /*03c8*/ 	.word	0x000000d0
        /*03cc*/ 	.short	0x0100
        /*03ce*/ 	.byte	0x08
	.zero		1


	//   ....[53]....
        /*03d0*/ 	.word	0x000005a0
        /*03d4*/ 	.word	0x000000ff
        /*03d8*/ 	.word	0x000001f8
        /*03dc*/ 	.short	0x0100
        /*03de*/ 	.byte	0x08
	.zero		1


	//   ....[54]....
        /*03e0*/ 	.word	0x000005b0
        /*03e4*/ 	.word	0x000000ff
        /*03e8*/ 	.word	0x000000d8
        /*03ec*/ 	.short	0x0100
        /*03ee*/ 	.byte	0x08
	.zero		1


	//   ....[55]....
        /*03f0*/ 	.word	0x000005c0
        /*03f4*/ 	.word	0x000000ff
        /*03f8*/ 	.word	0x00000200
        /*03fc*/ 	.short	0x0100
        /*03fe*/ 	.byte	0x08
	.zero		1


	//   ....[56]....
        /*0400*/ 	.word	0x000005d0
        /*0404*/ 	.word	0x000000ff
        /*0408*/ 	.word	0x000000e0
        /*040c*/ 	.short	0x0100
        /*040e*/ 	.byte	0x08
	.zero		1


	//   ....[57]....
        /*0410*/ 	.word	0x000005e0
        /*0414*/ 	.word	0x000000ff
        /*0418*/ 	.word	0x00000208
        /*041c*/ 	.short	0x0100
        /*041e*/ 	.byte	0x08
	.zero		1


	//   ....[58]....
        /*0420*/ 	.word	0x000005f0
        /*0424*/ 	.word	0x000000ff
        /*0428*/ 	.word	0x000000e8
        /*042c*/ 	.short	0x0100
        /*042e*/ 	.byte	0x08
	.zero		1


	//   ....[59]....
        /*0430*/ 	.word	0x00000600
        /*0434*/ 	.word	0x000000ff
        /*0438*/ 	.word	0x00000210
        /*043c*/ 	.short	0x0100
        /*043e*/ 	.byte	0x08
	.zero		1


	//   ....[60]....
        /*0440*/ 	.word	0x00000610
        /*0444*/ 	.word	0x000000ff
        /*0448*/ 	.word	0x000000f0
        /*044c*/ 	.short	0x0100
        /*044e*/ 	.byte	0x08
	.zero		1


	//   ....[61]....
        /*0450*/ 	.word	0x00000620
        /*0454*/ 	.word	0x000000ff
        /*0458*/ 	.word	0x00000218
        /*045c*/ 	.short	0x0100
        /*045e*/ 	.byte	0x08
	.zero		1


	//   ....[62]....
        /*0460*/ 	.word	0x00000630
        /*0464*/ 	.word	0x000000ff
        /*0468*/ 	.word	0x000000f8
        /*046c*/ 	.short	0x0100
        /*046e*/ 	.byte	0x08
	.zero		1


	//   ....[63]....
        /*0470*/ 	.word	0x00000640
        /*0474*/ 	.word	0x000000ff
        /*0478*/ 	.word	0x00000220
        /*047c*/ 	.short	0x0100
        /*047e*/ 	.byte	0x08
	.zero		1


	//   ....[64]....
        /*0480*/ 	.word	0x00000650
        /*0484*/ 	.word	0x000000ff
        /*0488*/ 	.word	0x00000100
        /*048c*/ 	.short	0x0100
        /*048e*/ 	.byte	0x08
	.zero		1


	//   ....[65]....
        /*0490*/ 	.word	0x00000660
        /*0494*/ 	.word	0x000000ff
        /*0498*/ 	.word	0x00000228
        /*049c*/ 	.short	0x0100
        /*049e*/ 	.byte	0x08
	.zero		1


	//   ....[66]....
        /*04a0*/ 	.word	0x00000670
        /*04a4*/ 	.word	0x000000ff
        /*04a8*/ 	.word	0x00000108
        /*04ac*/ 	.short	0x0100
        /*04ae*/ 	.byte	0x08
	.zero		1


	//   ....[67]....
        /*04b0*/ 	.word	0x00000680
        /*04b4*/ 	.word	0x000000ff
        /*04b8*/ 	.word	0x00000230
        /*04bc*/ 	.short	0x0100
        /*04be*/ 	.byte	0x08
	.zero		1


	//   ....[68]....
        /*04c0*/ 	.word	0x00000690
        /*04c4*/ 	.word	0x000000ff
        /*04c8*/ 	.word	0x00000110
        /*04cc*/ 	.short	0x0100
        /*04ce*/ 	.byte	0x08
	.zero		1


	//   ....[69]....
        /*04d0*/ 	.word	0x000006a0
        /*04d4*/ 	.word	0x000000ff
        /*04d8*/ 	.word	0x00000238
        /*04dc*/ 	.short	0x0100
        /*04de*/ 	.byte	0x08
	.zero		1


	//   ....[70]....
        /*04e0*/ 	.word	0x000006b0
        /*04e4*/ 	.word	0x000000ff
        /*04e8*/ 	.word	0x00000118
        /*04ec*/ 	.short	0x0100
        /*04ee*/ 	.byte	0x08
	.zero		1


	//   ....[71]....
        /*04f0*/ 	.word	0x000006c0
        /*04f4*/ 	.word	0x000000ff
        /*04f8*/ 	.word	0x00000240
        /*04fc*/ 	.short	0x0100
        /*04fe*/ 	.byte	0x08
	.zero		1


	//   ....[72]....
        /*0500*/ 	.word	0x000006d0
        /*0504*/ 	.word	0x000000ff
        /*0508*/ 	.word	0x00000120
        /*050c*/ 	.short	0x0100
        /*050e*/ 	.byte	0x08
	.zero		1


	//   ....[73]....
        /*0510*/ 	.word	0x000006e0
        /*0514*/ 	.word	0x000000ff
        /*0518*/ 	.word	0x00000248
        /*051c*/ 	.short	0x0100
        /*051e*/ 	.byte	0x08
	.zero		1


	//   ....[74]....
        /*0520*/ 	.word	0x00000990
        /*0524*/ 	.word	0x000000ff
        /*0528*/ 	.word	0x00000260
        /*052c*/ 	.short	0x0100
        /*052e*/ 	.byte	0x08
	.zero		1


	//   ....[75]....
        /*0530*/ 	.word	0x00000a10
        /*0534*/ 	.word	0x000000ff
        /*0538*/ 	.word	0x00000268
        /*053c*/ 	.short	0x0100
        /*053e*/ 	.byte	0x08
	.zero		1


	//   ....[76]....
        /*0540*/ 	.word	0x00001880
        /*0544*/ 	.word	0x00000003
        /*0548*/ 	.word	0x00000000
        /*054c*/ 	.short	0x010a
        /*054e*/ 	.byte	0x3f
	.zero		1


	//   ....[77]....
        /*0550*/ 	.word	0x000018e0
        /*0554*/ 	.word	0x00000003
        /*0558*/ 	.word	0x00000000
        /*055c*/ 	.short	0x010a
        /*055e*/ 	.byte	0x3f
	.zero		1


	//   ....[78]....
        /*0560*/ 	.word	0x00001ac0
        /*0564*/ 	.word	0x000000ff
        /*0568*/ 	.word	0x00000000
        /*056c*/ 	.short	0x010a
        /*056e*/ 	.byte	0x04
	.zero		1


	//   ....[79]....
        /*0570*/ 	.word	0x00001b00
        /*0574*/ 	.word	0x000000ff
        /*0578*/ 	.word	0x00000000
        /*057c*/ 	.short	0x010a
        /*057e*/ 	.byte	0x04
	.zero		1


	//   ....[80]....
        /*0580*/ 	.word	0x00001bf0
        /*0584*/ 	.word	0x000000ff
        /*0588*/ 	.word	0x00000000
        /*058c*/ 	.short	0x0101
        /*058e*/ 	.byte	0x04
	.zero		1


	//   ....[81]....
        /*0590*/ 	.word	0x00001df0
        /*0594*/ 	.word	0x000000ff
        /*0598*/ 	.word	0x00000000
        /*059c*/ 	.short	0x0101
        /*059e*/ 	.byte	0x04
	.zero		1


	//   ....[82]....
        /*05a0*/ 	.word	0x000051f0
        /*05a4*/ 	.word	0x0000000e
        /*05a8*/ 	.word	0x00000128
        /*05ac*/ 	.short	0x010a
        /*05ae*/ 	.byte	0x3f
	.zero		1


	//   ....[83]....
        /*05b0*/ 	.word	0x000055e0
        /*05b4*/ 	.word	0x00000006
        /*05b8*/ 	.word	0x00000268
        /*05bc*/ 	.short	0x0101
        /*05be*/ 	.byte	0x3f
	.zero		1


	//   ....[84]....
        /*05c0*/ 	.word	0x00005cc0
        /*05c4*/ 	.word	0x00000007
        /*05c8*/ 	.word	0x00000000
        /*05cc*/ 	.short	0x010a
        /*05ce*/ 	.byte	0x3f
	.zero		1


	//   ....[85]....
        /*05d0*/ 	.word	0x00005d40
        /*05d4*/ 	.word	0x00000009
        /*05d8*/ 	.word	0x00000000
        /*05dc*/ 	.short	0x010a
        /*05de*/ 	.byte	0x3f
	.zero		1


	//   ....[86]....
        /*05e0*/ 	.word	0x00005dd0
        /*05e4*/ 	.word	0x00000006
        /*05e8*/ 	.word	0x00000000
        /*05ec*/ 	.short	0x010a
        /*05ee*/ 	.byte	0x3f
	.zero		1


	//   ....[87]....
        /*05f0*/ 	.word	0x00005e60
        /*05f4*/ 	.word	0x00000009
        /*05f8*/ 	.word	0x00000000
        /*05fc*/ 	.short	0x010a
        /*05fe*/ 	.byte	0x3f
	.zero		1


	//   ....[88]....
        /*0600*/ 	.word	0x00005ef0
        /*0604*/ 	.word	0x00000006
        /*0608*/ 	.word	0x00000000
        /*060c*/ 	.short	0x010a
        /*060e*/ 	.byte	0x3f
	.zero		1


	//   ....[89]....
        /*0610*/ 	.word	0x00005f80
        /*0614*/ 	.word	0x00000009
        /*0618*/ 	.word	0x00000000
        /*061c*/ 	.short	0x010a
        /*061e*/ 	.byte	0x3f
	.zero		1


	//   ....[90]....
        /*0620*/ 	.word	0x00006010
        /*0624*/ 	.word	0x00000006
        /*0628*/ 	.word	0x00000000
        /*062c*/ 	.short	0x010a
        /*062e*/ 	.byte	0x3f
	.zero		1


	//   ....[91]....
        /*0630*/ 	.word	0x000060a0
        /*0634*/ 	.word	0x00000009
        /*0638*/ 	.word	0x00000000
        /*063c*/ 	.short	0x010a
        /*063e*/ 	.byte	0x3f
	.zero		1


	//   ....[92]....
        /*0640*/ 	.word	0x00006130
        /*0644*/ 	.word	0x00000006
        /*0648*/ 	.word	0x00000000
        /*064c*/ 	.short	0x010a
        /*064e*/ 	.byte	0x3f
	.zero		1


	//   ....[93]....
        /*0650*/ 	.word	0x000061c0
        /*0654*/ 	.word	0x00000009
        /*0658*/ 	.word	0x00000000
        /*065c*/ 	.short	0x010a
        /*065e*/ 	.byte	0x3f
	.zero		1


	//   ....[94]....
        /*0660*/ 	.word	0x00006250
        /*0664*/ 	.word	0x00000006
        /*0668*/ 	.word	0x00000000
        /*066c*/ 	.short	0x010a
        /*066e*/ 	.byte	0x3f
	.zero		1


	//   ....[95]....
        /*0670*/ 	.word	0x000062e0
        /*0674*/ 	.word	0x00000009
        /*0678*/ 	.word	0x00000000
        /*067c*/ 	.short	0x010a
        /*067e*/ 	.byte	0x3f
	.zero		1


	//   ....[96]....
        /*0680*/ 	.word	0x00006370
        /*0684*/ 	.word	0x00000006
        /*0688*/ 	.word	0x00000000
        /*068c*/ 	.short	0x010a
        /*068e*/ 	.byte	0x3f
	.zero		1


	//   ....[97]....
        /*0690*/ 	.word	0x00006400
        /*0694*/ 	.word	0x00000009
        /*0698*/ 	.word	0x00000000
        /*069c*/ 	.short	0x010a
        /*069e*/ 	.byte	0x3f
	.zero		1


	//   ....[98]....
        /*06a0*/ 	.word	0x00006490
        /*06a4*/ 	.word	0x00000006
        /*06a8*/ 	.word	0x00000000
        /*06ac*/ 	.short	0x010a
        /*06ae*/ 	.byte	0x3f
	.zero		1


	//   ....[99]....
        /*06b0*/ 	.word	0x00006520
        /*06b4*/ 	.word	0x00000009
        /*06b8*/ 	.word	0x00000000
        /*06bc*/ 	.short	0x010a
        /*06be*/ 	.byte	0x3f
	.zero		1


	//   ....[100]....
        /*06c0*/ 	.word	0x000065b0
        /*06c4*/ 	.word	0x00000006
        /*06c8*/ 	.word	0x00000000
        /*06cc*/ 	.short	0x010a
        /*06ce*/ 	.byte	0x3f
	.zero		1


	//   ....[101]....
        /*06d0*/ 	.word	0x00006640
        /*06d4*/ 	.word	0x00000009
        /*06d8*/ 	.word	0x00000000
        /*06dc*/ 	.short	0x010a
        /*06de*/ 	.byte	0x3f
	.zero		1


	//   ....[102]....
        /*06e0*/ 	.word	0x000066d0
        /*06e4*/ 	.word	0x00000006
        /*06e8*/ 	.word	0x00000000
        /*06ec*/ 	.short	0x010a
        /*06ee*/ 	.byte	0x3f
	.zero		1


	//   ....[103]....
        /*06f0*/ 	.word	0x00006760
        /*06f4*/ 	.word	0x00000009
        /*06f8*/ 	.word	0x00000000
        /*06fc*/ 	.short	0x010a
        /*06fe*/ 	.byte	0x3f
	.zero		1


	//   ....[104]....
        /*0700*/ 	.word	0x000067f0
        /*0704*/ 	.word	0x00000006
        /*0708*/ 	.word	0x00000000
        /*070c*/ 	.short	0x010a
        /*070e*/ 	.byte	0x3f
	.zero		1


	//   ....[105]....
        /*0710*/ 	.word	0x00006880
        /*0714*/ 	.word	0x00000009
        /*0718*/ 	.word	0x00000000
        /*071c*/ 	.short	0x010a
        /*071e*/ 	.byte	0x3f
	.zero		1


	//   ....[106]....
        /*0720*/ 	.word	0x00006910
        /*0724*/ 	.word	0x00000006
        /*0728*/ 	.word	0x00000000
        /*072c*/ 	.short	0x010a
        /*072e*/ 	.byte	0x3f
	.zero		1


	//   ....[107]....
        /*0730*/ 	.word	0x000069a0
        /*0734*/ 	.word	0x00000009
        /*0738*/ 	.word	0x00000000
        /*073c*/ 	.short	0x010a
        /*073e*/ 	.byte	0x3f
	.zero		1


	//   ....[108]....
        /*0740*/ 	.word	0x00006a30
        /*0744*/ 	.word	0x00000006
        /*0748*/ 	.word	0x00000000
        /*074c*/ 	.short	0x010a
        /*074e*/ 	.byte	0x3f
	.zero		1


	//   ....[109]....
        /*0750*/ 	.word	0x00006ac0
        /*0754*/ 	.word	0x00000009
        /*0758*/ 	.word	0x00000000
        /*075c*/ 	.short	0x010a
        /*075e*/ 	.byte	0x3f
	.zero		1


	//   ....[110]....
        /*0760*/ 	.word	0x00006b50
        /*0764*/ 	.word	0x00000006
        /*0768*/ 	.word	0x00000000
        /*076c*/ 	.short	0x010a
        /*076e*/ 	.byte	0x3f
	.zero		1


	//   ....[111]....
        /*0770*/ 	.word	0x00006be0
        /*0774*/ 	.word	0x00000009
        /*0778*/ 	.word	0x00000000
        /*077c*/ 	.short	0x010a
        /*077e*/ 	.byte	0x3f
	.zero		1


	//   ....[112]....
        /*0780*/ 	.word	0x00006c70
        /*0784*/ 	.word	0x00000006
        /*0788*/ 	.word	0x00000000
        /*078c*/ 	.short	0x010a
        /*078e*/ 	.byte	0x3f
	.zero		1


	//   ....[113]....
        /*0790*/ 	.word	0x00006d00
        /*0794*/ 	.word	0x00000009
        /*0798*/ 	.word	0x00000000
        /*079c*/ 	.short	0x010a
        /*079e*/ 	.byte	0x3f
	.zero		1


	//   ....[114]....
        /*07a0*/ 	.word	0x00006d90
        /*07a4*/ 	.word	0x00000006
        /*07a8*/ 	.word	0x00000000
        /*07ac*/ 	.short	0x010a
        /*07ae*/ 	.byte	0x3f
	.zero		1


	//   ....[115]....
        /*07b0*/ 	.word	0x00006e20
        /*07b4*/ 	.word	0x00000009
        /*07b8*/ 	.word	0x00000000
        /*07bc*/ 	.short	0x010a
        /*07be*/ 	.byte	0x3f
	.zero		1


	//   ....[116]....
        /*07c0*/ 	.word	0x00006eb0
        /*07c4*/ 	.word	0x00000006
        /*07c8*/ 	.word	0x00000000
        /*07cc*/ 	.short	0x010a
        /*07ce*/ 	.byte	0x3f
	.zero		1


	//   ....[117]....
        /*07d0*/ 	.word	0x00006f40
        /*07d4*/ 	.word	0x00000009
        /*07d8*/ 	.word	0x00000000
        /*07dc*/ 	.short	0x010a
        /*07de*/ 	.byte	0x3f
	.zero		1


	//   ....[118]....
        /*07e0*/ 	.word	0x00006fd0
        /*07e4*/ 	.word	0x00000006
        /*07e8*/ 	.word	0x00000000
        /*07ec*/ 	.short	0x010a
        /*07ee*/ 	.byte	0x3f
	.zero		1


	//   ....[119]....
        /*07f0*/ 	.word	0x00007060
        /*07f4*/ 	.word	0x00000009
        /*07f8*/ 	.word	0x00000000
        /*07fc*/ 	.short	0x010a
        /*07fe*/ 	.byte	0x3f
	.zero		1


	//   ....[120]....
        /*0800*/ 	.word	0x000070f0
        /*0804*/ 	.word	0x00000003
        /*0808*/ 	.word	0x00000000
        /*080c*/ 	.short	0x010a
        /*080e*/ 	.byte	0x3f
	.zero		1


	//   ....[121]....
        /*0810*/ 	.word	0x00007150
        /*0814*/ 	.word	0x00000003
        /*0818*/ 	.word	0x00000000
        /*081c*/ 	.short	0x010a
        /*081e*/ 	.byte	0x3f
	.zero		1


	//   ....[122]....
        /*0820*/ 	.word	0x000071b0
        /*0824*/ 	.word	0x00000004
        /*0828*/ 	.word	0x00000000
        /*082c*/ 	.short	0x010a
        /*082e*/ 	.byte	0x3f
	.zero		1


	//   ....[123]....
        /*0830*/ 	.word	0x00007280
        /*0834*/ 	.word	0x0000000e
        /*0838*/ 	.word	0x00000128
        /*083c*/ 	.short	0x010a
        /*083e*/ 	.byte	0x3f
	.zero		1


	//   ....[124]....
        /*0840*/ 	.word	0x00007350
        /*0844*/ 	.word	0x00000007
        /*0848*/ 	.word	0x00000000
        /*084c*/ 	.short	0x010a
        /*084e*/ 	.byte	0x3f
	.zero		1


	//   ....[125]....
        /*0850*/ 	.word	0x000073a0
        /*0854*/ 	.word	0x00000009
        /*0858*/ 	.word	0x00000000
        /*085c*/ 	.short	0x010a
        /*085e*/ 	.byte	0x3f
	.zero		1


	//   ....[126]....
        /*0860*/ 	.word	0x000073f0
        /*0864*/ 	.word	0x00000006
        /*0868*/ 	.word	0x00000000
        /*086c*/ 	.short	0x010a
        /*086e*/ 	.byte	0x3f
	.zero		1


	//   ....[127]....
        /*0870*/ 	.word	0x00007440
        /*0874*/ 	.word	0x00000009
        /*0878*/ 	.word	0x00000000
        /*087c*/ 	.short	0x010a
        /*087e*/ 	.byte	0x3f
	.zero		1


	//   ....[128]....
        /*0880*/ 	.word	0x00007490
        /*0884*/ 	.word	0x00000006
        /*0888*/ 	.word	0x00000000
        /*088c*/ 	.short	0x010a
        /*088e*/ 	.byte	0x3f
	.zero		1


	//   ....[129]....
        /*0890*/ 	.word	0x000074e0
        /*0894*/ 	.word	0x00000009
        /*0898*/ 	.word	0x00000000
        /*089c*/ 	.short	0x010a
        /*089e*/ 	.byte	0x3f
	.zero		1


	//   ....[130]....
        /*08a0*/ 	.word	0x00007530
        /*08a4*/ 	.word	0x00000006
        /*08a8*/ 	.word	0x00000000
        /*08ac*/ 	.short	0x010a
        /*08ae*/ 	.byte	0x3f
	.zero		1


	//   ....[131]....
        /*08b0*/ 	.word	0x00007580
        /*08b4*/ 	.word	0x00000009
        /*08b8*/ 	.word	0x00000000
        /*08bc*/ 	.short	0x010a
        /*08be*/ 	.byte	0x3f
	.zero		1


	//   ....[132]....
        /*08c0*/ 	.word	0x000075d0
        /*08c4*/ 	.word	0x00000006
        /*08c8*/ 	.word	0x00000000
        /*08cc*/ 	.short	0x010a
        /*08ce*/ 	.byte	0x3f
	.zero		1


	//   ....[133]....
        /*08d0*/ 	.word	0x00007620
        /*08d4*/ 	.word	0x00000009
        /*08d8*/ 	.word	0x00000000
        /*08dc*/ 	.short	0x010a
        /*08de*/ 	.byte	0x3f
	.zero		1


	//   ....[134]....
        /*08e0*/ 	.word	0x00007670
        /*08e4*/ 	.word	0x00000006
        /*08e8*/ 	.word	0x00000000
        /*08ec*/ 	.short	0x010a
        /*08ee*/ 	.byte	0x3f
	.zero		1


	//   ....[135]....
        /*08f0*/ 	.word	0x000076c0
        /*08f4*/ 	.word	0x00000009
        /*08f8*/ 	.word	0x00000000
        /*08fc*/ 	.short	0x010a
        /*08fe*/ 	.byte	0x3f
	.zero		1


	//   ....[136]....
        /*0900*/ 	.word	0x00007710
        /*0904*/ 	.word	0x00000006
        /*0908*/ 	.word	0x00000000
        /*090c*/ 	.short	0x010a
        /*090e*/ 	.byte	0x3f
	.zero		1


	//   ....[137]....
        /*0910*/ 	.word	0x00007760
        /*0914*/ 	.word	0x00000009
        /*0918*/ 	.word	0x00000000
        /*091c*/ 	.short	0x010a
        /*091e*/ 	.byte	0x3f
	.zero		1


	//   ....[138]....
        /*0920*/ 	.word	0x000077b0
        /*0924*/ 	.word	0x00000006
        /*0928*/ 	.word	0x00000000
        /*092c*/ 	.short	0x010a
        /*092e*/ 	.byte	0x3f
	.zero		1


	//   ....[139]....
        /*0930*/ 	.word	0x00007800
        /*0934*/ 	.word	0x00000009
        /*0938*/ 	.word	0x00000000
        /*093c*/ 	.short	0x010a
        /*093e*/ 	.byte	0x3f
	.zero		1


	//   ....[140]....
        /*0940*/ 	.word	0x00007850
        /*0944*/ 	.word	0x00000006
        /*0948*/ 	.word	0x00000000
        /*094c*/ 	.short	0x010a
        /*094e*/ 	.byte	0x3f
	.zero		1


	//   ....[141]....
        /*0950*/ 	.word	0x000078a0
        /*0954*/ 	.word	0x00000009
        /*0958*/ 	.word	0x00000000
        /*095c*/ 	.short	0x010a
        /*095e*/ 	.byte	0x3f
	.zero		1


	//   ....[142]....
        /*0960*/ 	.word	0x000078f0
        /*0964*/ 	.word	0x00000006
        /*0968*/ 	.word	0x00000000
        /*096c*/ 	.short	0x010a
        /*096e*/ 	.byte	0x3f
	.zero		1


	//   ....[143]....
        /*0970*/ 	.word	0x00007940
        /*0974*/ 	.word	0x00000009
        /*0978*/ 	.word	0x00000000
        /*097c*/ 	.short	0x010a
        /*097e*/ 	.byte	0x3f
	.zero		1


	//   ....[144]....
        /*0980*/ 	.word	0x00007990
        /*0984*/ 	.word	0x00000006
        /*0988*/ 	.word	0x00000000
        /*098c*/ 	.short	0x010a
        /*098e*/ 	.byte	0x3f
	.zero		1


	//   ....[145]....
        /*0990*/ 	.word	0x000079e0
        /*0994*/ 	.word	0x00000009
        /*0998*/ 	.word	0x00000000
        /*099c*/ 	.short	0x010a
        /*099e*/ 	.byte	0x3f
	.zero		1


	//   ....[146]....
        /*09a0*/ 	.word	0x00007a30
        /*09a4*/ 	.word	0x00000006
        /*09a8*/ 	.word	0x00000000
        /*09ac*/ 	.short	0x010a
        /*09ae*/ 	.byte	0x3f
	.zero		1


	//   ....[147]....
        /*09b0*/ 	.word	0x00007a80
        /*09b4*/ 	.word	0x00000009
        /*09b8*/ 	.word	0x00000000
        /*09bc*/ 	.short	0x010a
        /*09be*/ 	.byte	0x3f
	.zero		1


	//   ....[148]....
        /*09c0*/ 	.word	0x00007ad0
        /*09c4*/ 	.word	0x00000006
        /*09c8*/ 	.word	0x00000000
        /*09cc*/ 	.short	0x010a
        /*09ce*/ 	.byte	0x3f
	.zero		1


	//   ....[149]....
        /*09d0*/ 	.word	0x00007b20
        /*09d4*/ 	.word	0x00000009
        /*09d8*/ 	.word	0x00000000
        /*09dc*/ 	.short	0x010a
        /*09de*/ 	.byte	0x3f
	.zero		1


	//   ....[150]....
        /*09e0*/ 	.word	0x00007b70
        /*09e4*/ 	.word	0x00000006
        /*09e8*/ 	.word	0x00000000
        /*09ec*/ 	.short	0x010a
        /*09ee*/ 	.byte	0x3f
	.zero		1


	//   ....[151]....
        /*09f0*/ 	.word	0x00007bc0
        /*09f4*/ 	.word	0x00000009
        /*09f8*/ 	.word	0x00000000
        /*09fc*/ 	.short	0x010a
        /*09fe*/ 	.byte	0x3f
	.zero		1


	//   ....[152]....
        /*0a00*/ 	.word	0x00007c10
        /*0a04*/ 	.word	0x00000006
        /*0a08*/ 	.word	0x00000000
        /*0a0c*/ 	.short	0x010a
        /*0a0e*/ 	.byte	0x3f
	.zero		1


	//   ....[153]....
        /*0a10*/ 	.word	0x00007c60
        /*0a14*/ 	.word	0x00000009
        /*0a18*/ 	.word	0x00000000
        /*0a1c*/ 	.short	0x010a
        /*0a1e*/ 	.byte	0x3f
	.zero		1


	//   ....[154]....
        /*0a20*/ 	.word	0x00007cb0
        /*0a24*/ 	.word	0x00000006
        /*0a28*/ 	.word	0x00000000
        /*0a2c*/ 	.short	0x010a
        /*0a2e*/ 	.byte	0x3f
	.zero		1


	//   ....[155]....
        /*0a30*/ 	.word	0x00007d00
        /*0a34*/ 	.word	0x00000009
        /*0a38*/ 	.word	0x00000000
        /*0a3c*/ 	.short	0x010a
        /*0a3e*/ 	.byte	0x3f
	.zero		1


	//   ....[156]....
        /*0a40*/ 	.word	0x00007d50
        /*0a44*/ 	.word	0x00000006
        /*0a48*/ 	.word	0x00000000
        /*0a4c*/ 	.short	0x010a
        /*0a4e*/ 	.byte	0x3f
	.zero		1


	//   ....[157]....
        /*0a50*/ 	.word	0x00007da0
        /*0a54*/ 	.word	0x00000009
        /*0a58*/ 	.word	0x00000000
        /*0a5c*/ 	.short	0x010a
        /*0a5e*/ 	.byte	0x3f
	.zero		1


	//   ....[158]....
        /*0a60*/ 	.word	0x00007df0
        /*0a64*/ 	.word	0x00000006
        /*0a68*/ 	.word	0x00000000
        /*0a6c*/ 	.short	0x010a
        /*0a6e*/ 	.byte	0x3f
	.zero		1


	//   ....[159]....
        /*0a70*/ 	.word	0x00007e40
        /*0a74*/ 	.word	0x00000009
        /*0a78*/ 	.word	0x00000000
        /*0a7c*/ 	.short	0x010a
        /*0a7e*/ 	.byte	0x3f
	.zero		1


	//----- nvinfo : EIATTR_NUM_MBARRIERS
	.align		4
.L_35:
        /*0a80*/ 	.byte	0x03, 0x38
        /*0a82*/ 	.short	0x004c


	//----- nvinfo : EIATTR_EXIT_INSTR_OFFSETS
	.align		4
        /*0a84*/ 	.byte	0x04, 0x1c
        /*0a86*/ 	.short	(.L_37 - .L_36)


	//   ....[0]....
.L_36:
        /*0a88*/ 	.word	0x00000ab0


	//   ....[1]....
        /*0a8c*/ 	.word	0x00001370


	//   ....[2]....
        /*0a90*/ 	.word	0x000048d0


	//   ....[3]....
        /*0a94*/ 	.word	0x00004f00


	//   ....[4]....
        /*0a98*/ 	.word	0x00007140


	//----- nvinfo : EIATTR_MAX_THREADS
	.align		4
.L_37:
        /*0a9c*/ 	.byte	0x04, 0x05
        /*0a9e*/ 	.short	(.L_39 - .L_38)
.L_38:
        /*0aa0*/ 	.word	0x00000180
        /*0aa4*/ 	.word	0x00000001
        /*0aa8*/ 	.word	0x00000001


	//----- nvinfo : EIATTR_CRS_STACK_SIZE
	.align		4
.L_39:
        /*0aac*/ 	.byte	0x04, 0x1e
        /*0aae*/ 	.short	(.L_41 - .L_40)
.L_40:
        /*0ab0*/ 	.word	0x00000000


	//----- nvinfo : EIATTR_CBANK_PARAM_SIZE
	.align		4
.L_41:
        /*0ab4*/ 	.byte	0x03, 0x19
        /*0ab6*/ 	.short	0x0470


	//----- nvinfo : EIATTR_PARAM_CBANK
	.align		4
        /*0ab8*/ 	.byte	0x04, 0x0a
        /*0aba*/ 	.short	(.L_43 - .L_42)
	.align		4
.L_42:
        /*0abc*/ 	.word	index@(.nv.constant0._ZN7cutlass13device_kernelINS_4gemm6kernel13GemmUniversalIN4cute5tupleIJiiiiEEENS1_10collective13CollectiveMmaINS1_34MainloopSm90TmaGmmaWarpSpecializedILi37ENS5_IJNS4_1CILi1EEESB_SB_EEENS1_35KernelTmaWarpSpecializedCooperativeEEENS5_IJNSA_ILi128EEENSA_ILi64EEENSA_ILi16EEEEEENS_10bfloat16_tENS5_IJlSB_lEEESJ_SK_NS4_8TiledMMAINS4_8MMA_AtomIJNS4_4SM904GMMA27MMA_64x64x16_F32BF16BF16_SSILNSO_5MajorE0ELSQ_0ELNSO_7ScaleInE1ELSR_1EEEEEENS4_6LayoutINS5_IJNSA_ILi2EEESB_SB_EEENS5_IJSB_NSA_ILi0EEESX_EEEEENS5_IJNS4_10UnderscoreES10_S10_EEEEENS4_13SM90_TMA_LOADENS4_14ComposedLayoutINS4_7SwizzleILi1ELi4ELi3EEENS4_18smem_ptr_flag_bitsILi16EEENSU_INS5_IJNSA_ILi8EEESH_EEENS5_IJSH_SB_EEEEEEEvNS4_8identityES13_S1D_vS1E_EENS_8epilogue10collective6detail29Sm90TmaWarpSpecializedAdapterINS1H_15DefaultEpilogueISJ_SK_SK_NS1G_6thread17LinearCombinationISJ_Li1EffLNS1L_9ScaleType4KindE0ELNS_15FloatRoundStyleE2ESJ_EENS1_15EpilogueDefaultEEEEEvvEEEEvNT_6ParamsE)
        /*0ac0*/ 	.short	0x0210
        /*0ac2*/ 	.short	0x0470


	//----- nvinfo : EIATTR_SW_WAR
	.align		4
.L_43:
        /*0ac4*/ 	.byte	0x04, 0x36
        /*0ac6*/ 	.short	(.L_45 - .L_44)
.L_44:
        /*0ac8*/ 	.word	0x00000008
.L_45:


//--------------------- .nv.callgraph             --------------------------
	.section	.nv.callgraph,"",@"SHT_CUDA_CALLGRAPH"
	.align	4
	.sectionentsize	8
	.align		4
        /*0000*/ 	.word	0x00000000
	.align		4
        /*0004*/ 	.word	0xffffffff
	.align		4
        /*0008*/ 	.word	index@(_ZN7cutlass13device_kernelINS_4gemm6kernel13GemmUniversalIN4cute5tupleIJiiiiEEENS1_10collective13CollectiveMmaINS1_34MainloopSm90TmaGmmaWarpSpecializedILi37ENS5_IJNS4_1CILi1EEESB_SB_EEENS1_35KernelTmaWarpSpecializedCooperativeEEENS5_IJNSA_ILi128EEENSA_ILi64EEENSA_ILi16EEEEEENS_10bfloat16_tENS5_IJlSB_lEEESJ_SK_NS4_8TiledMMAINS4_8MMA_AtomIJNS4_4SM904GMMA27MMA_64x64x16_F32BF16BF16_SSILNSO_5MajorE0ELSQ_0ELNSO_7ScaleInE1ELSR_1EEEEEENS4_6LayoutINS5_IJNSA_ILi2EEESB_SB_EEENS5_IJSB_NSA_ILi0EEESX_EEEEENS5_IJNS4_10UnderscoreES10_S10_EEEEENS4_13SM90_TMA_LOADENS4_14ComposedLayoutINS4_7SwizzleILi1ELi4ELi3EEENS4_18smem_ptr_flag_bitsILi16EEENSU_INS5_IJNSA_ILi8EEESH_EEENS5_IJSH_SB_EEEEEEEvNS4_8identityES13_S1D_vS1E_EENS_8epilogue10collective6detail29Sm90TmaWarpSpecializedAdapterINS1H_15DefaultEpilogueISJ_SK_SK_NS1G_6thread17LinearCombinationISJ_Li1EffLNS1L_9ScaleType4KindE0ELNS_15FloatRoundStyleE2ESJ_EENS1_15EpilogueDefaultEEEEEvvEEEEvNT_6ParamsE)
	.align		4
        /*000c*/ 	.word	index@(__assertfail)
	.align		4
        /*0010*/ 	.word	0x00000000
	.align		4
        /*0014*/ 	.word	0xfffffffe
	.align		4
        /*0018*/ 	.word	0x00000000
	.align		4
        /*001c*/ 	.word	0xfffffffd
	.align		4
        /*0020*/ 	.word	0x00000000
	.align		4
        /*0024*/ 	.word	0xfffffffc


//--------------------- .nv.constant4             --------------------------
	.section	.nv.constant4,"a",@progbits
	.align	8
	.align		8
.nv.constant4:
        /*0000*/ 	.dword	__assertfail
	.align		8
        /*0008*/ 	.dword	__unnamed_1
	.align		8
        /*0010*/ 	.dword	_ZN39_INTERNAL_117c880d_4_k_cu_4ac61dad_90904cuda3std3__45__cpo5beginE
	.align		8
        /*0018*/ 	.dword	_ZN39_INTERNAL_117c880d_4_k_cu_4ac61dad_90904cuda3std3__45__cpo3endE
	.align		8
        /*0020*/ 	.dword	_ZN39_INTERNAL_117c880d_4_k_cu_4ac61dad_90904cuda3std3__45__cpo6cbeginE
	.align		8
        /*0028*/ 	.dword	_ZN39_INTERNAL_117c880d_4_k_cu_4ac61dad_90904cuda3std3__45__cpo4cendE
	.align		8
        /*0030*/ 	.dword	_ZN39_INTERNAL_117c880d_4_k_cu_4ac61dad_90904cuda3std3__441_GLOBAL__N__117c880d_4_k_cu_4ac61dad_90906ignoreE
	.align		8
        /*0038*/ 	.dword	_ZN39_INTERNAL_117c880d_4_k_cu_4ac61dad_90904cuda3std3__419piecewise_constructE
	.align		8
        /*0040*/ 	.dword	_ZN39_INTERNAL_117c880d_4_k_cu_4ac61dad_90904cuda3std3__48in_placeE
	.align		8
        /*0048*/ 	.dword	_ZN39_INTERNAL_117c880d_4_k_cu_4ac61dad_90904cuda3std6ranges3__45__cpo4swapE
	.align		8
        /*0050*/ 	.dword	_ZN39_INTERNAL_117c880d_4_k_cu_4ac61dad_90904cuda3std6ranges3__45__cpo9iter_moveE
	.align		8
        /*0058*/ 	.dword	_ZN39_INTERNAL_117c880d_4_k_cu_4ac61dad_90904cute7productE
	.align		8
        /*0060*/ 	.dword	_ZN39_INTERNAL_117c880d_4_k_cu_4ac61dad_90904cute1_E
	.align		8
        /*0068*/ 	.dword	$str$22
	.align		8
        /*0070*/ 	.dword	$str$23


//--------------------- .text._ZN7cutlass13device_kernelINS_4gemm6kernel13GemmUniversalIN4cute5tupleIJiiiiEEENS1_10collective13CollectiveMmaINS1_34MainloopSm90TmaGmmaWarpSpecializedILi37ENS5_IJNS4_1CILi1EEESB_SB_EEENS1_35KernelTmaWarpSpecializedCooperativeEEENS5_IJNSA_ILi128EEENSA_ILi64EEENSA_ILi16EEEEEENS_10bfloat16_tENS5_IJlSB_lEEESJ_SK_NS4_8TiledMMAINS4_8MMA_AtomIJNS4_4SM904GMMA27MMA_64x64x16_F32BF16BF16_SSILNSO_5MajorE0ELSQ_0ELNSO_7ScaleInE1ELSR_1EEEEEENS4_6LayoutINS5_IJNSA_ILi2EEESB_SB_EEENS5_IJSB_NSA_ILi0EEESX_EEEEENS5_IJNS4_10UnderscoreES10_S10_EEEEENS4_13SM90_TMA_LOADENS4_14ComposedLayoutINS4_7SwizzleILi1ELi4ELi3EEENS4_18smem_ptr_flag_bitsILi16EEENSU_INS5_IJNSA_ILi8EEESH_EEENS5_IJSH_SB_EEEEEEEvNS4_8identityES13_S1D_vS1E_EENS_8epilogue10collective6detail29Sm90TmaWarpSpecializedAdapterINS1H_15DefaultEpilogueISJ_SK_SK_NS1G_6thread17LinearCombinationISJ_Li1EffLNS1L_9ScaleType4KindE0ELNS_15FloatRoundStyleE2ESJ_EENS1_15EpilogueDefaultEEEEEvvEEEEvNT_6ParamsE --------------------------
	.section	.text._ZN7cutlass13device_kernelINS_4gemm6kernel13GemmUniversalIN4cute5tupleIJiiiiEEENS1_10collective13CollectiveMmaINS1_34MainloopSm90TmaGmmaWarpSpecializedILi37ENS5_IJNS4_1CILi1EEESB_SB_EEENS1_35KernelTmaWarpSpecializedCooperativeEEENS5_IJNSA_ILi128EEENSA_ILi64EEENSA_ILi16EEEEEENS_10bfloat16_tENS5_IJlSB_lEEESJ_SK_NS4_8TiledMMAINS4_8MMA_AtomIJNS4_4SM904GMMA27MMA_64x64x16_F32BF16BF16_SSILNSO_5MajorE0ELSQ_0ELNSO_7ScaleInE1ELSR_1EEEEEENS4_6LayoutINS5_IJNSA_ILi2EEESB_SB_EEENS5_IJSB_NSA_ILi0EEESX_EEEEENS5_IJNS4_10UnderscoreES10_S10_EEEEENS4_13SM90_TMA_LOADENS4_14ComposedLayoutINS4_7SwizzleILi1ELi4ELi3EEENS4_18smem_ptr_flag_bitsILi16EEENSU_INS5_IJNSA_ILi8EEESH_EEENS5_IJSH_SB_EEEEEEEvNS4_8identityES13_S1D_vS1E_EENS_8epilogue10collective6detail29Sm90TmaWarpSpecializedAdapterINS1H_15DefaultEpilogueISJ_SK_SK_NS1G_6thread17LinearCombinationISJ_Li1EffLNS1L_9ScaleType4KindE0ELNS_15FloatRoundStyleE2ESJ_EENS1_15EpilogueDefaultEEEEEvvEEEEvNT_6ParamsE,"ax",@progbits
	.align	128
.text._ZN7cutlass13device_kernelINS_4gemm6kernel13GemmUniversalIN4cute5tupleIJiiiiEEENS1_10collective13CollectiveMmaINS1_34MainloopSm90TmaGmmaWarpSpecializedILi37ENS5_IJNS4_1CILi1EEESB_SB_EEENS1_35KernelTmaWarpSpecializedCooperativeEEENS5_IJNSA_ILi128EEENSA_ILi64EEENSA_ILi16EEEEEENS_10bfloat16_tENS5_IJlSB_lEEESJ_SK_NS4_8TiledMMAINS4_8MMA_AtomIJNS4_4SM904GMMA27MMA_64x64x16_F32BF16BF16_SSILNSO_5MajorE0ELSQ_0ELNSO_7ScaleInE1ELSR_1EEEEEENS4_6LayoutINS5_IJNSA_ILi2EEESB_SB_EEENS5_IJSB_NSA_ILi0EEESX_EEEEENS5_IJNS4_10UnderscoreES10_S10_EEEEENS4_13SM90_TMA_LOADENS4_14ComposedLayoutINS4_7SwizzleILi1ELi4ELi3EEENS4_18smem_ptr_flag_bitsILi16EEENSU_INS5_IJNSA_ILi8EEESH_EEENS5_IJSH_SB_EEEEEEEvNS4_8identityES13_S1D_vS1E_EENS_8epilogue10collective6detail29Sm90TmaWarpSpecializedAdapterINS1H_15DefaultEpilogueISJ_SK_SK_NS1G_6thread17LinearCombinationISJ_Li1EffLNS1L_9ScaleType4KindE0ELNS_15FloatRoundStyleE2ESJ_EENS1_15EpilogueDefaultEEEEEvvEEEEvNT_6ParamsE:
        .type           _ZN7cutlass13device_kernelINS_4gemm6kernel13GemmUniversalIN4cute5tupleIJiiiiEEENS1_10collective13CollectiveMmaINS1_34MainloopSm90TmaGmmaWarpSpecializedILi37ENS5_IJNS4_1CILi1EEESB_SB_EEENS1_35KernelTmaWarpSpecializedCooperativeEEENS5_IJNSA_ILi128EEENSA_ILi64EEENSA_ILi16EEEEEENS_10bfloat16_tENS5_IJlSB_lEEESJ_SK_NS4_8TiledMMAINS4_8MMA_AtomIJNS4_4SM904GMMA27MMA_64x64x16_F32BF16BF16_SSILNSO_5MajorE0ELSQ_0ELNSO_7ScaleInE1ELSR_1EEEEEENS4_6LayoutINS5_IJNSA_ILi2EEESB_SB_EEENS5_IJSB_NSA_ILi0EEESX_EEEEENS5_IJNS4_10UnderscoreES10_S10_EEEEENS4_13SM90_TMA_LOADENS4_14ComposedLayoutINS4_7SwizzleILi1ELi4ELi3EEENS4_18smem_ptr_flag_bitsILi16EEENSU_INS5_IJNSA_ILi8EEESH_EEENS5_IJSH_SB_EEEEEEEvNS4_8identityES13_S1D_vS1E_EENS_8epilogue10collective6detail29Sm90TmaWarpSpecializedAdapterINS1H_15DefaultEpilogueISJ_SK_SK_NS1G_6thread17LinearCombinationISJ_Li1EffLNS1L_9ScaleType4KindE0ELNS_15FloatRoundStyleE2ESJ_EENS1_15EpilogueDefaultEEEEEvvEEEEvNT_6ParamsE,@function
        .size           _ZN7cutlass13device_kernelINS_4gemm6kernel13GemmUniversalIN4cute5tupleIJiiiiEEENS1_10collective13CollectiveMmaINS1_34MainloopSm90TmaGmmaWarpSpecializedILi37ENS5_IJNS4_1CILi1EEESB_SB_EEENS1_35KernelTmaWarpSpecializedCooperativeEEENS5_IJNSA_ILi128EEENSA_ILi64EEENSA_ILi16EEEEEENS_10bfloat16_tENS5_IJlSB_lEEESJ_SK_NS4_8TiledMMAINS4_8MMA_AtomIJNS4_4SM904GMMA27MMA_64x64x16_F32BF16BF16_SSILNSO_5MajorE0ELSQ_0ELNSO_7ScaleInE1ELSR_1EEEEEENS4_6LayoutINS5_IJNSA_ILi2EEESB_SB_EEENS5_IJSB_NSA_ILi0EEESX_EEEEENS5_IJNS4_10UnderscoreES10_S10_EEEEENS4_13SM90_TMA_LOADENS4_14ComposedLayoutINS4_7SwizzleILi1ELi4ELi3EEENS4_18smem_ptr_flag_bitsILi16EEENSU_INS5_IJNSA_ILi8EEESH_EEENS5_IJSH_SB_EEEEEEEvNS4_8identityES13_S1D_vS1E_EENS_8epilogue10collective6detail29Sm90TmaWarpSpecializedAdapterINS1H_15DefaultEpilogueISJ_SK_SK_NS1G_6thread17LinearCombinationISJ_Li1EffLNS1L_9ScaleType4KindE0ELNS_15FloatRoundStyleE2ESJ_EENS1_15EpilogueDefaultEEEEEvvEEEEvNT_6ParamsE,(.L_x_197 - _ZN7cutlass13device_kernelINS_4gemm6kernel13GemmUniversalIN4cute5tupleIJiiiiEEENS1_10collective13CollectiveMmaINS1_34MainloopSm90TmaGmmaWarpSpecializedILi37ENS5_IJNS4_1CILi1EEESB_SB_EEENS1_35KernelTmaWarpSpecializedCooperativeEEENS5_IJNSA_ILi128EEENSA_ILi64EEENSA_ILi16EEEEEENS_10bfloat16_tENS5_IJlSB_lEEESJ_SK_NS4_8TiledMMAINS4_8MMA_AtomIJNS4_4SM904GMMA27MMA_64x64x16_F32BF16BF16_SSILNSO_5MajorE0ELSQ_0ELNSO_7ScaleInE1ELSR_1EEEEEENS4_6LayoutINS5_IJNSA_ILi2EEESB_SB_EEENS5_IJSB_NSA_ILi0EEESX_EEEEENS5_IJNS4_10UnderscoreES10_S10_EEEEENS4_13SM90_TMA_LOADENS4_14ComposedLayoutINS4_7SwizzleILi1ELi4ELi3EEENS4_18smem_ptr_flag_bitsILi16EEENSU_INS5_IJNSA_ILi8EEESH_EEENS5_IJSH_SB_EEEEEEEvNS4_8identityES13_S1D_vS1E_EENS_8epilogue10collective6detail29Sm90TmaWarpSpecializedAdapterINS1H_15DefaultEpilogueISJ_SK_SK_NS1G_6thread17LinearCombinationISJ_Li1EffLNS1L_9ScaleType4KindE0ELNS_15FloatRoundStyleE2ESJ_EENS1_15EpilogueDefaultEEEEEvvEEEEvNT_6ParamsE)
        .other          _ZN7cutlass13device_kernelINS_4gemm6kernel13GemmUniversalIN4cute5tupleIJiiiiEEENS1_10collective13CollectiveMmaINS1_34MainloopSm90TmaGmmaWarpSpecializedILi37ENS5_IJNS4_1CILi1EEESB_SB_EEENS1_35KernelTmaWarpSpecializedCooperativeEEENS5_IJNSA_ILi128EEENSA_ILi64EEENSA_ILi16EEEEEENS_10bfloat16_tENS5_IJlSB_lEEESJ_SK_NS4_8TiledMMAINS4_8MMA_AtomIJNS4_4SM904GMMA27MMA_64x64x16_F32BF16BF16_SSILNSO_5MajorE0ELSQ_0ELNSO_7ScaleInE1ELSR_1EEEEEENS4_6LayoutINS5_IJNSA_ILi2EEESB_SB_EEENS5_IJSB_NSA_ILi0EEESX_EEEEENS5_IJNS4_10UnderscoreES10_S10_EEEEENS4_13SM90_TMA_LOADENS4_14ComposedLayoutINS4_7SwizzleILi1ELi4ELi3EEENS4_18smem_ptr_flag_bitsILi16EEENSU_INS5_IJNSA_ILi8EEESH_EEENS5_IJSH_SB_EEEEEEEvNS4_8identityES13_S1D_vS1E_EENS_8epilogue10collective6detail29Sm90TmaWarpSpecializedAdapterINS1H_15DefaultEpilogueISJ_SK_SK_NS1G_6thread17LinearCombinationISJ_Li1EffLNS1L_9ScaleType4KindE0ELNS_15FloatRoundStyleE2ESJ_EENS1_15EpilogueDefaultEEEEEvvEEEEvNT_6ParamsE,@"STO_CUDA_ENTRY STV_DEFAULT"
_ZN7cutlass13device_kernelINS_4gemm6kernel13GemmUniversalIN4cute5tupleIJiiiiEEENS1_10collective13CollectiveMmaINS1_34MainloopSm90TmaGmmaWarpSpecializedILi37ENS5_IJNS4_1CILi1EEESB_SB_EEENS1_35KernelTmaWarpSpecializedCooperativeEEENS5_IJNSA_ILi128EEENSA_ILi64EEENSA_ILi16EEEEEENS_10bfloat16_tENS5_IJlSB_lEEESJ_SK_NS4_8TiledMMAINS4_8MMA_AtomIJNS4_4SM904GMMA27MMA_64x64x16_F32BF16BF16_SSILNSO_5MajorE0ELSQ_0ELNSO_7ScaleInE1ELSR_1EEEEEENS4_6LayoutINS5_IJNSA_ILi2EEESB_SB_EEENS5_IJSB_NSA_ILi0EEESX_EEEEENS5_IJNS4_10UnderscoreES10_S10_EEEEENS4_13SM90_TMA_LOADENS4_14ComposedLayoutINS4_7SwizzleILi1ELi4ELi3EEENS4_18smem_ptr_flag_bitsILi16EEENSU_INS5_IJNSA_ILi8EEESH_EEENS5_IJSH_SB_EEEEEEEvNS4_8identityES13_S1D_vS1E_EENS_8epilogue10collective6detail29Sm90TmaWarpSpecializedAdapterINS1H_15DefaultEpilogueISJ_SK_SK_NS1G_6thread17LinearCombinationISJ_Li1EffLNS1L_9ScaleType4KindE0ELNS_15FloatRoundStyleE2ESJ_EENS1_15EpilogueDefaultEEEEEvvEEEEvNT_6ParamsE:
[----:B------:R-:W0:Y:S01]  /*0000*/  LDC R1, c[0x0][0x28] ;  /* 0x00000a00ff017b82 */ /* 0x000e220000000800 */
[----:B------:R-:W1:Y:S01]  /*0010*/  S2R R3, SR_TID.X ;  /* 0x0000000000037919 */ /* 0x000e620000002100 */
[----:B------:R-:W-:Y:S01]  /*0020*/  ELECT P0, URZ, PT ;  /* 0x00000000003f782f */ /* 0x000fe20003800000 */
[----:B------:R-:W-:Y:S01]  /*0030*/  BSSY B0, `(.L_x_0) ;  /* 0x000000f000007945 */ /* 0x000fe20003800000 */
[--C-:B-1----:R-:W-:Y:S02]  /*0040*/  SHF.R.U32.HI R0, RZ, 0x5, R3.reuse ;  /* 0x00000005ff007819 */ /* 0x102fe40000011603 */
[----:B------:R-:W-:-:S03]  /*0050*/  SHF.R.U32.HI R14, RZ, 0x7, R3 ;  /* 0x00000007ff0e7819 */ /* 0x000fc60000011603 */
[----:B------:R-:W1:Y:S04]  /*0060*/  SHFL.IDX PT, R4, R0, RZ, 0x1f ;  /* 0x00001fff00047589 */ /* 0x000e6800000e0000 */
[----:B------:R2:W3:Y:S01]  /*0070*/  SHFL.IDX PT, R10, R14, RZ, 0x1f ;  /* 0x00001fff0e0a7589 */ /* 0x0004e200000e0000 */
[----:B-1----:R-:W-:-:S13]  /*0080*/  ISETP.NE.OR P0, PT, R4, RZ, !P0 ;  /* 0x000000ff0400720c */ /* 0x002fda0004705670 */
[----:B0-23--:R-:W-:Y:S05]  /*0090*/  @P0 BRA `(.L_x_1) ;  /* 0x0000000000200947 */ /* 0x00dfea0003800000 */
[----:B------:R-:W-:Y:S02]  /*00a0*/  ULDC.64 UR4, c[0x0][0x198] ;  /* 0x0000660000047ab9 */ /* 0x000fe40000000a00 */
[----:B------:R-:W-:Y:S02]  /*00b0*/  UIADD3 UR6, UP0, UR4, 0xf0, URZ ;  /* 0x000000f004067890 */ /* 0x000fe4000ff1e03f */
[----:B------:R-:W-:Y:S02]  /*00c0*/  UIADD3 UR4, UP1, UR4, 0x1f0, URZ ;  /* 0x000001f004047890 */ /* 0x000fe4000ff3e03f */
[----:B------:R-:W-:Y:S02]  /*00d0*/  UIADD3.X UR7, URZ, UR5, URZ, UP0, !UPT ;  /* 0x000000053f077290 */ /* 0x000fe400087fe43f */
[----:B------:R-:W-:-:S07]  /*00e0*/  UIADD3.X UR5, URZ, UR5, URZ, UP1, !UPT ;  /* 0x000000053f057290 */ /* 0x000fce0008ffe43f */
[----:B------:R0:W-:Y:S02]  /*00f0*/  UTMACCTL.PF [UR6] ;  /* 0x00000000060079b9 */ /* 0x0001e40008040000 */
[----:B------:R0:W-:Y:S02]  /*0100*/  UTMACCTL.PF [UR4] ;  /* 0x00000000040079b9 */ /* 0x0001e40008040000 */
[----:B0-----:R-:W-:Y:S01]  /*0110*/  NOP ;  /* 0x0000000000007918 */ /* 0x001fe20000000000 */
.L_x_1:
[----:B------:R-:W-:Y:S05]  /*0120*/  BSYNC B0 ;  /* 0x0000000000007941 */ /* 0x000fea0003800000 */
.L_x_0:
[----:B------:R-:W0:Y:S02]  /*0130*/  SHFL.IDX PT, R2, R0, RZ, 0x1f ;  /* 0x00001fff00027589 */ /* 0x000e2400000e0000 */
[----:B0-----:R-:W-:-:S13]  /*0140*/  ISETP.NE.AND P0, PT, R2, RZ, PT ;  /* 0x000000ff0200720c */ /* 0x001fda0003f05270 */
[----:B------:R-:W-:Y:S05]  /*0150*/  @P0 BRA `(.L_x_2) ;  /* 0x00000004006c0947 */ /* 0x000fea0003800000 */
[----:B------:R-:W-:Y:S01]  /*0160*/  ELECT P0, URZ, PT ;  /* 0x00000000003f782f */ /* 0x000fe20003800000 */
[----:B------:R-:W-:-:S12]  /*0170*/  BSSY B0, `(.L_x_2) ;  /* 0x0000059000007945 */ /* 0x000fd80003800000 */
[----:B------:R-:W-:Y:S05]  /*0180*/  @!P0 BRA `(.L_x_3) ;  /* 0x00000004005c8947 */ /* 0x000fea0003800000 */
[----:B------:R-:W0:Y:S01]  /*0190*/  S2UR UR8, SR_CgaCtaId ;  /* 0x00000000000879c3 */ /* 0x000e220000008800 */
[----:B------:R-:W-:Y:S01]  /*01a0*/  UMOV UR4, 0x400 ;  /* 0x0000040000047882 */ /* 0x000fe20000000000 */
[----:B------:R-:W-:Y:S01]  /*01b0*/  UMOV UR5, 0x1 ;  /* 0x0000000100057882 */ /* 0x000fe20000000000 */
[----:B------:R-:W-:Y:S02]  /*01c0*/  UMOV UR6, 0x100 ;  /* 0x0000010000067882 */ /* 0x000fe40000000000 */
[----:B------:R-:W-:-:S04]  /*01d0*/  UIADD3 UR6, -UR6, 0x100000, URZ ;  /* 0x0010000006067890 */ /* 0x000fc8000fffe13f */
[----:B------:R-:W-:Y:S02]  /*01e0*/  USHF.L.U32 UR7, UR6, 0xb, URZ ;  /* 0x0000000b06077899 */ /* 0x000fe4000800063f */
[----:B------:R-:W-:Y:S02]  /*01f0*/  USHF.L.U32 UR6, UR6, 0x1, URZ ;  /* 0x0000000106067899 */ /* 0x000fe4000800063f */
[----:B0-----:R-:W-:Y:S02]  /*0200*/  ULEA UR8, UR8, UR4, 0x18 ;  /* 0x0000000408087291 */ /* 0x001fe4000f8ec03f */
[----:B------:R-:W-:-:S04]  /*0210*/  UIADD3 UR4, -UR5, 0x100000, URZ ;  /* 0x0010000005047890 */ /* 0x000fc8000fffe13f */
[----:B------:R-:W-:Y:S02]  /*0220*/  USHF.L.U32 UR5, UR4, 0xb, URZ ;  /* 0x0000000b04057899 */ /* 0x000fe4000800063f */
[----:B------:R-:W-:Y:S01]  /*0230*/  USHF.L.U32 UR4, UR4, 0x1, URZ ;  /* 0x0000000104047899 */ /* 0x000fe2000800063f */
[----:B------:R-:W0:Y:S11]  /*0240*/  FENCE.VIEW.ASYNC.S ;  /* 0x00000000000073c6 */ /* 0x000e360000000000 */
[----:B0-----:R0:W1:Y:S01]  /*0250*/  SYNCS.EXCH.64 URZ, [UR8], UR4 ;  /* 0x00000004083f75b2 */ /* 0x0010620008000100 */
[----:B------:R0:W2:Y:S01]  /*0260*/  SYNCS.EXCH.64 URZ, [UR8+0x128], UR6 ;  /* 0x00012806083f75b2 */ /* 0x0000a20008000100 */
[----:B------:R0:W3:Y:S01]  /*0270*/  SYNCS.EXCH.64 URZ, [UR8+0x8], UR4 ;  /* 0x00000804083f75b2 */ /* 0x0000e20008000100 */
[----:B------:R0:W4:Y:S01]  /*0280*/  SYNCS.EXCH.64 URZ, [UR8+0x130], UR6 ;  /* 0x00013006083f75b2 */ /* 0x0001220008000100 */
[----:B------:R0:W0:Y:S01]  /*0290*/  SYNCS.EXCH.64 URZ, [UR8+0x10], UR4 ;  /* 0x00001004083f75b2 */ /* 0x0000220008000100 */
        /* <DEDUP_REMOVED lines=69> */
[----:B-1234-:R-:W-:Y:S01]  /*06f0*/  NOP ;  /* 0x0000000000007918 */ /* 0x01efe20000000000 */
.L_x_3:
[----:B0-----:R-:W-:Y:S05]  /*0700*/  BSYNC B0 ;  /* 0x0000000000007941 */ /* 0x001fea0003800000 */
.L_x_2:
[----:B------:R-:W0:Y:S01]  /*0710*/  SHFL.IDX PT, R0, R0, RZ, 0x1f ;  /* 0x00001fff00007589 */ /* 0x000e2200000e0000 */
[----:B------:R-:W-:Y:S01]  /*0720*/  ELECT P0, URZ, PT ;  /* 0x00000000003f782f */ /* 0x000fe20003800000 */
[----:B------:R-:W1:Y:S01]  /*0730*/  LDC R2, c[0x0][0x65c] ;  /* 0x00019700ff027b82 */ /* 0x000e620000000800 */
[----:B------:R-:W-:Y:S01]  /*0740*/  SHF.R.S32.HI R7, RZ, 0x1f, R4 ;  /* 0x0000001fff077819 */ /* 0x000fe20000011404 */
[----:B------:R-:W2:Y:S01]  /*0750*/  S2R R5, SR_CTAID.Y ;  /* 0x0000000000057919 */ /* 0x000ea20000002600 */
[----:B------:R-:W-:Y:S01]  /*0760*/  UMOV UR4, 0x20 ;  /* 0x0000002000047882 */ /* 0x000fe20000000000 */
[----:B------:R-:W-:Y:S01]  /*0770*/  NOP ;  /* 0x0000000000007918 */ /* 0x000fe20000000000 */
[----:B------:R-:W-:Y:S01]  /*0780*/  LEA.HI R7, R7, R4, RZ, 0x2 ;  /* 0x0000000407077211 */ /* 0x000fe200078f10ff */
[----:B------:R-:W3:Y:S01]  /*0790*/  S2R R6, SR_CTAID.X ;  /* 0x0000000000067919 */ /* 0x000ee20000002500 */
[----:B------:R-:W-:Y:S01]  /*07a0*/  ISETP.NE.AND P2, PT, R10, RZ, PT ;  /* 0x000000ff0a00720c */ /* 0x000fe20003f45270 */
[----:B------:R-:W-:Y:S01]  /*07b0*/  NOP ;  /* 0x0000000000007918 */ /* 0x000fe20000000000 */
[----:B------:R-:W-:-:S02]  /*07c0*/  LOP3.LUT R7, R7, 0xfffffffc, RZ, 0xc0, !PT ;  /* 0xfffffffc07077812 */ /* 0x000fc400078ec0ff */
[----:B0-----:R-:W-:Y:S02]  /*07d0*/  ISETP.NE.OR P0, PT, R0, RZ, !P0 ;  /* 0x000000ff0000720c */ /* 0x001fe40004705670 */
[----:B-1----:R-:W-:-:S04]  /*07e0*/  ISETP.NE.AND P3, PT, R2, 0x1, PT ;  /* 0x000000010200780c */ /* 0x002fc80003f65270 */
[----:B------:R-:W-:Y:S01]  /*07f0*/  P2R R0, PR, RZ, 0x8 ;  /* 0x00000008ff007803 */ /* 0x000fe20000000000 */
[----:B------:R-:W-:Y:S01]  /*0800*/  IMAD.IADD R0, R4, 0x1, -R7 ;  /* 0x0000000104007824 */ /* 0x000fe200078e0a07 */
[----:B------:R-:W-:Y:S01]  /*0810*/  LOP3.LUT R4, R3, 0x7f, RZ, 0xc0, !PT ;  /* 0x0000007f03047812 */ /* 0x000fe200078ec0ff */
[----:B------:R-:W-:-:S03]  /*0820*/  IMAD.MOV.U32 R7, RZ, RZ, RZ ;  /* 0x000000ffff077224 */ /* 0x000fc600078e00ff */
[----:B------:R-:W-:Y:S01]  /*0830*/  ISETP.NE.AND P1, PT, R0, 0x3, PT ;  /* 0x000000030000780c */ /* 0x000fe20003f25270 */
[----:B------:R-:W-:Y:S01]  /*0840*/  VOTEU.ALL UP0, P0 ;  /* 0x00000000003f7886 */ /* 0x000fe20000000000 */
[----:B------:R-:W-:Y:S01]  /*0850*/  VOTEU.ALL UP1, P0 ;  /* 0x00000000003f7886 */ /* 0x000fe20000020000 */
[----:B------:R-:W3:Y:S01]  /*0860*/  @P3 LDC R17, c[0x0][0x10] ;  /* 0x00000400ff113b82 */ /* 0x000ee20000000800 */
[----:B--2---:R-:W-:Y:S02]  /*0870*/  @P3 IMAD.MOV.U32 R8, RZ, RZ, R5 ;  /* 0x000000ffff083224 */ /* 0x004fe400078e0005 */
[----:B------:R-:W-:Y:S01]  /*0880*/  @!UP0 UMOV UR6, 0x400 ;  /* 0x0000040000068882 */ /* 0x000fe20000000000 */
[----:B------:R-:W-:-:S04]  /*0890*/  @!UP0 UIADD3 UR4, -UR4, 0x100000, URZ ;  /* 0x0010000004048890 */ /* 0x000fc8000fffe13f */
[----:B------:R-:W-:Y:S02]  /*08a0*/  @!UP0 USHF.L.U32 UR5, UR4, 0xb, URZ ;  /* 0x0000000b04058899 */ /* 0x000fe4000800063f */
[----:B------:R-:W-:Y:S01]  /*08b0*/  @!UP0 USHF.L.U32 UR4, UR4, 0x1, URZ ;  /* 0x0000000104048899 */ /* 0x000fe2000800063f */
[----:B------:R-:W-:Y:S01]  /*08c0*/  @P3 IMAD.MOV.U32 R9, RZ, RZ, RZ ;  /* 0x000000ffff093224 */ /* 0x000fe200078e00ff */
[----:B------:R-:W0:Y:S08]  /*08d0*/  @!UP0 S2UR UR7, SR_CgaCtaId ;  /* 0x00000000000789c3 */ /* 0x000e300000008800 */
[----:B------:R-:W1:Y:S01]  /*08e0*/  @!P3 LDC R11, c[0x0][0xc] ;  /* 0x00000300ff0bbb82 */ /* 0x000e620000000800 */
[----:B---3--:R-:W-:Y:S01]  /*08f0*/  @P3 IMAD.WIDE.U32 R16, R6, R17, R8 ;  /* 0x0000001106103225 */ /* 0x008fe200078e0008 */
[----:B0-----:R-:W-:Y:S01]  /*0900*/  @!UP0 ULEA UR8, UR7, UR6, 0x18 ;  /* 0x0000000607088291 */ /* 0x001fe2000f8ec03f */
[----:B------:R-:W-:-:S02]  /*0910*/  VOTEU.ALL UP0, P0 ;  /* 0x00000000003f7886 */ /* 0x000fc40000000000 */
[----:B------:R-:W-:Y:S01]  /*0920*/  ULDC UR6, c[0x0][0xc] ;  /* 0x0000030000067ab9 */ /* 0x000fe20000000800 */
[----:B------:R-:W-:Y:S01]  /*0930*/  ISETP.EQ.OR P0, PT, R0, RZ, !P1 ;  /* 0x000000ff0000720c */ /* 0x000fe20004f02670 */
[----:B------:R-:W-:-:S03]  /*0940*/  ULDC UR7, c[0x0][0x10] ;  /* 0x0000040000077ab9 */ /* 0x000fc60000000800 */
[C---:B------:R-:W-:Y:S01]  /*0950*/  ISETP.EQ.AND P0, PT, R10.reuse, RZ, P0 ;  /* 0x000000ff0a00720c */ /* 0x040fe20000702270 */
[----:B------:R-:W-:Y:S02]  /*0960*/  VIADD R10, R10, 0xffffffff ;  /* 0xffffffff0a0a7836 */ /* 0x000fe40000000000 */
[----:B-1----:R-:W-:Y:S01]  /*0970*/  @!P3 IMAD.WIDE.U32 R8, R11, R5, R6 ;  /* 0x000000050b08b225 */ /* 0x002fe200078e0006 */
[----:B------:R-:W0:Y:S02]  /*0980*/  FENCE.VIEW.ASYNC.S ;  /* 0x00000000000073c6 */ /* 0x000e240000000000 */
[----:B0-----:R-:W0:Y:S01]  /*0990*/  @!UP0 SYNCS.EXCH.64 URZ, [UR8+0x260], UR4 ;  /* 0x00026004083f85b2 */ /* 0x001e220008000100 */
[----:B------:R-:W-:Y:S01]  /*09a0*/  SEL R18, RZ, 0x1, !P0 ;  /* 0x00000001ff127807 */ /* 0x000fe20004000000 */
[----:B------:R-:W-:Y:S01]  /*09b0*/  @P3 IMAD.MOV.U32 R11, RZ, RZ, RZ ;  /* 0x000000ffff0b3224 */ /* 0x000fe200078e00ff */
[----:B------:R-:W-:Y:S01]  /*09c0*/  ISETP.GE.U32.AND P1, PT, R10, 0x2, PT ;  /* 0x000000020a00780c */ /* 0x000fe20003f26070 */
[----:B------:R-:W-:-:S02]  /*09d0*/  @!P3 IMAD.MOV.U32 R16, RZ, RZ, R8 ;  /* 0x000000ffff10b224 */ /* 0x000fc400078e0008 */
[----:B------:R-:W-:Y:S01]  /*09e0*/  @P3 IMAD.IADD R17, R17, 0x1, R11 ;  /* 0x0000000111113824 */ /* 0x000fe200078e020b */
[----:B------:R-:W-:Y:S01]  /*09f0*/  SEL R18, R18, 0x2, P1 ;  /* 0x0000000212127807 */ /* 0x000fe20000800000 */
[----:B------:R-:W-:Y:S01]  /*0a00*/  @!P3 IMAD.MOV.U32 R17, RZ, RZ, R9 ;  /* 0x000000ffff11b224 */ /* 0x000fe200078e0009 */
[----:B------:R1:W0:Y:S01]  /*0a10*/  @!UP1 SYNCS.EXCH.64 URZ, [UR8+0x268], UR4 ;  /* 0x00026804083f95b2 */ /* 0x0002220008000100 */
[----:B------:R-:W-:Y:S01]  /*0a20*/  NOP ;  /* 0x0000000000007918 */ /* 0x000fe20000000000 */
[----:B-1----:R-:W-:-:S03]  /*0a30*/  UIMAD.WIDE.U32 UR4, UR6, UR7, URZ ;  /* 0x00000007060472a5 */ /* 0x002fc6000f8e003f */
[----:B------:R-:W-:Y:S02]  /*0a40*/  ULDC UR6, c[0x0][0x14] ;  /* 0x0000050000067ab9 */ /* 0x000fe40000000800 */
[----:B------:R-:W-:Y:S02]  /*0a50*/  UIMAD.WIDE.U32 UR36, UR4, UR6, URZ ;  /* 0x00000006042472a5 */ /* 0x000fe4000f8e003f */
[----:B------:R-:W-:-:S04]  /*0a60*/  UIMAD UR42, UR5, UR6, URZ ;  /* 0x00000006052a72a4 */ /* 0x000fc8000f8e023f */
[----:B------:R-:W-:Y:S01]  /*0a70*/  UIADD3 UR42, UR37, UR42, URZ ;  /* 0x0000002a252a7290 */ /* 0x000fe2000fffe03f */
[----:B0-----:R-:W-:Y:S06]  /*0a80*/  BAR.SYNC.DEFER_BLOCKING 0x0 ;  /* 0x0000000000007b1d */ /* 0x001fec0000010000 */
[----:B------:R-:W-:Y:S05]  /*0a90*/  @!P2 BRA `(.L_x_4) ;  /* 0x0000003c0090a947 */ /* 0x000fea0003800000 */
[----:B------:R-:W-:-:S13]  /*0aa0*/  ISETP.GT.U32.AND P0, PT, R10, 0x1, PT ;  /* 0x000000010a00780c */ /* 0x000fda0003f04070 */
[----:B------:R-:W-:Y:S05]  /*0ab0*/  @P0 EXIT ;  /* 0x000000000000094d */ /* 0x000fea0003800000 */
[----:B------:R-:W-:Y:S01]  /*0ac0*/  ULDC.64 UR4, c[0x0][0x650] ;  /* 0x0001940000047ab9 */ /* 0x000fe20000000a00 */
[----:B------:R-:W-:Y:S01]  /*0ad0*/  PRMT R0, RZ, 0x7610, R0 ;  /* 0x00007610ff007816 */ /* 0x000fe20000000000 */
[----:B------:R-:W-:Y:S01]  /*0ae0*/  IMAD.MOV.U32 R69, RZ, RZ, -0x1 ;  /* 0xffffffffff457424 */ /* 0x000fe200078e00ff */
[----:B------:R-:W-:Y:S01]  /*0af0*/  ISETP.GE.U32.AND P0, PT, R16, UR4, PT ;  /* 0x0000000410007c0c */ /* 0x000fe2000bf06070 */
[----:B------:R-:W-:Y:S02]  /*0b00*/  IMAD.MOV.U32 R68, RZ, RZ, -0x1 ;  /* 0xffffffffff447424 */ /* 0x000fe400078e00ff */
[----:B------:R-:W-:Y:S01]  /*0b10*/  IMAD.MOV.U32 R67, RZ, RZ, -0x1 ;  /* 0xffffffffff437424 */ /* 0x000fe200078e00ff */
[----:B------:R-:W-:-:S13]  /*0b20*/  ISETP.GE.U32.AND.EX P0, PT, R17, UR5, PT, P0 ;  /* 0x0000000511007c0c */ /* 0x000fda000bf06100 */
[----:B------:R-:W-:Y:S05]  /*0b30*/  @P0 BRA `(.L_x_5) ;  /* 0x0000000400540947 */ /* 0x000fea0003800000 */
[----:B------:R-:W0:Y:S01]  /*0b40*/  LDC.64 R20, c[0x0][0x628] ;  /* 0x00018a00ff147b82 */ /* 0x000e220000000a00 */
[----:B------:R-:W-:Y:S02]  /*0b50*/  IMAD.MOV.U32 R8, RZ, RZ, R16 ;  /* 0x000000ffff087224 */ /* 0x000fe400078e0010 */
[----:B------:R-:W-:-:S05]  /*0b60*/  IMAD.MOV.U32 R9, RZ, RZ, R17 ;  /* 0x000000ffff097224 */ /* 0x000fca00078e0011 */
[----:B------:R-:W1:Y:S08]  /*0b70*/  LDC R0, c[0x0][0x630] ;  /* 0x00018c00ff007b82 */ /* 0x000e700000000800 */
[----:B------:R-:W2:Y:S01]  /*0b80*/  LDC.64 R22, c[0x0][0x620] ;  /* 0x00018800ff167b82 */ /* 0x000ea20000000a00 */
[----:B0-----:R-:W-:-:S04]  /*0b90*/  ISETP.NE.U32.AND P0, PT, R20, RZ, PT ;  /* 0x000000ff1400720c */ /* 0x001fc80003f05070 */
[----:B------:R-:W-:-:S13]  /*0ba0*/  ISETP.NE.AND.EX P0, PT, R21, RZ, PT, P0 ;  /* 0x000000ff1500720c */ /* 0x000fda0003f05300 */
[----:B-12---:R-:W-:Y:S05]  /*0bb0*/  @!P0 BRA `(.L_x_6) ;  /* 0x0000000000288947 */ /* 0x006fea0003800000 */
[----:B------:R-:W0:Y:S02]  /*0bc0*/  LDC R13, c[0x0][0x634] ;  /* 0x00018d00ff0d7b82 */ /* 0x000e240000000800 */
[----:B0-----:R-:W-:-:S05]  /*0bd0*/  IADD3 R13, P0, R16, R13, RZ ;  /* 0x0000000d100d7210 */ /* 0x001fca0007f1e0ff */
[----:B------:R-:W-:-:S04]  /*0be0*/  IMAD.X R15, RZ, RZ, R17, P0 ;  /* 0x000000ffff0f7224 */ /* 0x000fc800000e0611 */
[----:B------:R-:W-:-:S04]  /*0bf0*/  IMAD.WIDE.U32 R8, R15, R20, RZ ;  /* 0x000000140f087225 */ /* 0x000fc800078e00ff */
[----:B------:R-:W-:-:S04]  /*0c00*/  IMAD.WIDE.U32 R10, P0, R13, R21, R8 ;  /* 0x000000150d0a7225 */ /* 0x000fc80007800008 */
[----:B------:R-:W-:-:S04]  /*0c10*/  IMAD.WIDE.U32 R8, R13, R20, RZ ;  /* 0x000000140d087225 */ /* 0x000fc800078e00ff */
[----:B------:R-:W-:Y:S01]  /*0c20*/  IMAD.X R13, RZ, RZ, RZ, P0 ;  /* 0x000000ffff0d7224 */ /* 0x000fe200000e06ff */
[----:B------:R-:W-:Y:S01]  /*0c30*/  IADD3 RZ, P0, R9, R10, RZ ;  /* 0x0000000a09ff7210 */ /* 0x000fe20007f1e0ff */
[----:B------:R-:W-:-:S04]  /*0c40*/  IMAD.MOV.U32 R12, RZ, RZ, R11 ;  /* 0x000000ffff0c7224 */ /* 0x000fc800078e000b */
[----:B------:R-:W-:-:S08]  /*0c50*/  IMAD.WIDE.U32.X R8, R15, R21, R12, P0 ;  /* 0x000000150f087225 */ /* 0x000fd000000e040c */
.L_x_6:
[-CC-:B------:R-:W-:Y:S01]  /*0c60*/  SHF.R.U64 R67, R8, R0.reuse, R9.reuse ;  /* 0x0000000008437219 */ /* 0x180fe20000001209 */
[----:B------:R-:W0:Y:S01]  /*0c70*/  LDC R12, c[0x0][0x618] ;  /* 0x00018600ff0c7b82 */ /* 0x000e220000000800 */
[----:B------:R-:W-:Y:S01]  /*0c80*/  SHF.R.U32.HI R7, RZ, R0, R9 ;  /* 0x00000000ff077219 */ /* 0x000fe20000011609 */
[----:B------:R-:W-:Y:S01]  /*0c90*/  ULDC UR4, c[0x0][0x150] ;  /* 0x0000540000047ab9 */ /* 0x000fe20000000800 */
[----:B------:R-:W-:Y:S02]  /*0ca0*/  IADD3 R11, P0, RZ, -R67, RZ ;  /* 0x80000043ff0b7210 */ /* 0x000fe40007f1e0ff */
[----:B------:R-:W-:-:S03]  /*0cb0*/  I2FP.F32.U32 R0, R6 ;  /* 0x0000000600007245 */ /* 0x000fc60000201000 */
[----:B------:R-:W1:Y:S01]  /*0cc0*/  LDC.64 R30, c[0x0][0x640] ;  /* 0x00019000ff1e7b82 */ /* 0x000e620000000a00 */
[----:B------:R-:W-:Y:S02]  /*0cd0*/  IMAD.X R13, RZ, RZ, ~R7, P0 ;  /* 0x000000ffff0d7224 */ /* 0x000fe400000e0e07 */
[----:B------:R-:W-:Y:S01]  /*0ce0*/  FMUL R0, R0, UR4 ;  /* 0x0000000400007c20 */ /* 0x000fe20008400000 */
[----:B------:R-:W-:Y:S01]  /*0cf0*/  IMAD.WIDE.U32 R8, R11, R22, R16 ;  /* 0x000000160b087225 */ /* 0x000fe200078e0010 */
[----:B------:R-:W-:-:S03]  /*0d00*/  ULDC UR4, c[0x0][0x154] ;  /* 0x0000550000047ab9 */ /* 0x000fc60000000800 */
[----:B------:R-:W-:Y:S01]  /*0d10*/  IMAD R10, R13, R22, RZ ;  /* 0x000000160d0a7224 */ /* 0x000fe200078e02ff */
[----:B------:R-:W2:Y:S01]  /*0d20*/  LDC R7, c[0x0][0x144] ;  /* 0x00005100ff077b82 */ /* 0x000ea20000000800 */
[----:B------:R-:W3:Y:S02]  /*0d30*/  F2I.U32.TRUNC.NTZ R0, R0 ;  /* 0x0000000000007305 */ /* 0x000ee4000020f000 */
[----:B------:R-:W-:-:S04]  /*0d40*/  IMAD R11, R11, R23, R10 ;  /* 0x000000170b0b7224 */ /* 0x000fc800078e020a */
[----:B------:R-:W-:Y:S01]  /*0d50*/  IMAD.IADD R9, R9, 0x1, R11 ;  /* 0x0000000109097824 */ /* 0x000fe200078e020b */
[----:B------:R-:W4:Y:S01]  /*0d60*/  LDC R24, c[0x0][0x608] ;  /* 0x00018200ff187b82 */ /* 0x000f220000000800 */
[----:B------:R-:W-:-:S03]  /*0d70*/  IMAD.MOV.U32 R11, RZ, RZ, -0x1 ;  /* 0xffffffffff0b7424 */ /* 0x000fc600078e00ff */
[-CC-:B0-----:R-:W-:Y:S02]  /*0d80*/  SHF.R.U64 R22, R8, R12.reuse, R9.reuse ;  /* 0x0000000c08167219 */ /* 0x181fe40000001209 */
[----:B------:R-:W-:Y:S02]  /*0d90*/  I2FP.F32.U32 R8, R5 ;  /* 0x0000000500087245 */ /* 0x000fe40000201000 */
[----:B------:R-:W0:Y:S01]  /*0da0*/  LDC R28, c[0x0][0x658] ;  /* 0x00019600ff1c7b82 */ /* 0x000e220000000800 */
[----:B-1----:R-:W-:Y:S01]  /*0db0*/  ISETP.NE.U32.AND P0, PT, R30, RZ, PT ;  /* 0x000000ff1e00720c */ /* 0x002fe20003f05070 */
[----:B---3--:R-:W-:Y:S02]  /*0dc0*/  IMAD.MOV R10, RZ, RZ, -R0 ;  /* 0x000000ffff0a7224 */ /* 0x008fe400078e0a00 */
[----:B------:R-:W-:Y:S01]  /*0dd0*/  FMUL R8, R8, UR4 ;  /* 0x0000000408087c20 */ /* 0x000fe20008400000 */
[----:B------:R-:W-:Y:S02]  /*0de0*/  SHF.R.U32.HI R9, RZ, R12, R9 ;  /* 0x0000000cff097219 */ /* 0x000fe40000011609 */
[----:B------:R-:W-:Y:S01]  /*0df0*/  ISETP.NE.AND.EX P0, PT, R31, RZ, PT, P0 ;  /* 0x000000ff1f00720c */ /* 0x000fe20003f05300 */
[----:B------:R1:W3:Y:S01]  /*0e00*/  F2I.U32.TRUNC.NTZ R15, R8 ;  /* 0x00000008000f7305 */ /* 0x0002e2000020f000 */
[----:B------:R-:W1:Y:S01]  /*0e10*/  LDC R20, c[0x0][0x148] ;  /* 0x00005200ff147b82 */ /* 0x000e620000000800 */
[----:B--2---:R-:W-:-:S07]  /*0e20*/  IMAD R0, R7, R10, R6 ;  /* 0x0000000a07007224 */ /* 0x004fce00078e0206 */
[----:B------:R-:W2:Y:S01]  /*0e30*/  LDC R26, c[0x0][0x600] ;  /* 0x00018000ff1a7b82 */ /* 0x000ea20000000800 */
[-CC-:B----4-:R-:W-:Y:S02]  /*0e40*/  SHF.R.U64 R32, R22, R24.reuse, R9.reuse ;  /* 0x0000001816207219 */ /* 0x190fe40000001209 */
[----:B------:R-:W-:Y:S01]  /*0e50*/  SHF.R.U32.HI R7, RZ, R24, R9 ;  /* 0x00000018ff077219 */ /* 0x000fe20000011609 */
[----:B------:R-:W-:-:S04]  /*0e60*/  IMAD.MOV.U32 R9, RZ, RZ, 0x1 ;  /* 0x00000001ff097424 */ /* 0x000fc800078e00ff */
[----:B------:R-:W4:Y:S01]  /*0e70*/  LDC R21, c[0x0][0x648] ;  /* 0x00019200ff157b82 */ /* 0x000f220000000800 */
[-C--:B0-----:R-:W-:Y:S02]  /*0e80*/  SHF.L.U32 R6, R11, R28.reuse, RZ ;  /* 0x0000001c0b067219 */ /* 0x081fe400000006ff */
[--C-:B------:R-:W-:Y:S02]  /*0e90*/  SHF.R.U64 R24, R32, R28, R7.reuse ;  /* 0x0000001c20187219 */ /* 0x100fe40000001207 */
[----:B------:R-:W-:Y:S02]  /*0ea0*/  LOP3.LUT R13, RZ, R6, RZ, 0x33, !PT ;  /* 0x00000006ff0d7212 */ /* 0x000fe400078e33ff */
[-C--:B------:R-:W-:Y:S01]  /*0eb0*/  SHF.R.U32.HI R7, RZ, R28.reuse, R7 ;  /* 0x0000001cff077219 */ /* 0x080fe20000011607 */
[----:B------:R-:W0:Y:S01]  /*0ec0*/  LDC R23, c[0x0][0x638] ;  /* 0x00018e00ff177b82 */ /* 0x000e220000000800 */
[----:B------:R-:W-:Y:S01]  /*0ed0*/  SHF.L.U32 R12, R9, R28, RZ ;  /* 0x0000001c090c7219 */ /* 0x000fe200000006ff */
[----:B------:R-:W-:-:S06]  /*0ee0*/  IMAD.MOV.U32 R6, RZ, RZ, R24 ;  /* 0x000000ffff067224 */ /* 0x000fcc00078e0018 */
[----:B------:R-:W0:Y:S01]  /*0ef0*/  LDC R69, c[0x0][0x610] ;  /* 0x00018400ff457b82 */ /* 0x000e220000000800 */
[----:B-1-3--:R-:W-:Y:S05]  /*0f00*/  @!P0 BRA `(.L_x_7) ;  /* 0x0000000000288947 */ /* 0x00afea0003800000 */
[----:B------:R-:W1:Y:S02]  /*0f10*/  LDC R11, c[0x0][0x64c] ;  /* 0x00019300ff0b7b82 */ /* 0x000e640000000800 */
[----:B-1----:R-:W-:-:S05]  /*0f20*/  IADD3 R11, P0, R24, R11, RZ ;  /* 0x0000000b180b7210 */ /* 0x002fca0007f1e0ff */
        /* <DEDUP_REMOVED lines=8> */
.L_x_7:
[----:B----4-:R-:W-:Y:S01]  /*0fb0*/  SHF.R.U64 R6, R6, R21, R7 ;  /* 0x0000001506067219 */ /* 0x010fe20000001207 */
[----:B--2---:R-:W-:Y:S01]  /*0fc0*/  VIADD R7, R26, 0xffffffff ;  /* 0xffffffff1a077836 */ /* 0x004fe20000000000 */
[----:B------:R-:W-:Y:S01]  /*0fd0*/  LOP3.LUT R13, R32, R13, RZ, 0xc0, !PT ;  /* 0x0000000d200d7212 */ /* 0x000fe200078ec0ff */
[----:B------:R-:W-:Y:S02]  /*0fe0*/  IMAD.MOV R15, RZ, RZ, -R15 ;  /* 0x000000ffff0f7224 */ /* 0x000fe400078e0a0f */
[----:B------:R-:W-:Y:S02]  /*0ff0*/  IMAD.MOV R8, RZ, RZ, -R6 ;  /* 0x000000ffff087224 */ /* 0x000fe400078e0a06 */
[----:B------:R-:W-:Y:S01]  /*1000*/  IMAD R13, R12, R6, R13 ;  /* 0x000000060c0d7224 */ /* 0x000fe200078e020d */
[----:B------:R-:W-:Y:S01]  /*1010*/  LOP3.LUT R6, R22, R7, RZ, 0xc0, !PT ;  /* 0x0000000716067212 */ /* 0x000fe200078ec0ff */
[----:B------:R-:W-:Y:S02]  /*1020*/  @P3 IMAD R0, R20, R15, R5 ;  /* 0x0000000f14003224 */ /* 0x000fe400078e0205 */
[----:B0-----:R-:W-:-:S02]  /*1030*/  IMAD R5, R8, R23, R24 ;  /* 0x0000001708057224 */ /* 0x001fc400078e0218 */
[----:B------:R-:W-:Y:S02]  /*1040*/  IMAD R69, R13, R69, R0 ;  /* 0x000000450d457224 */ /* 0x000fe400078e0200 */
[----:B------:R-:W-:Y:S02]  /*1050*/  IMAD R6, R5, R26, R6 ;  /* 0x0000001a05067224 */ /* 0x000fe400078e0206 */
[----:B------:R-:W-:-:S03]  /*1060*/  IMAD.MOV.U32 R0, RZ, RZ, 0x1 ;  /* 0x00000001ff007424 */ /* 0x000fc600078e00ff */
[----:B------:R-:W-:Y:S02]  /*1070*/  SEL R68, R6, R69, !P3 ;  /* 0x0000004506447207 */ /* 0x000fe40005800000 */
[----:B------:R-:W-:-:S07]  /*1080*/  SEL R69, R69, R6, !P3 ;  /* 0x0000000645457207 */ /* 0x000fce0005800000 */
.L_x_5:
[----:B------:R-:W-:-:S08]  /*1090*/  NOP ;  /* 0x0000000000007918 */ /* 0x000fd00000000000 */
[----:B------:R-:W0:Y:S02]  /*10a0*/  USETMAXREG.TRY_ALLOC.CTAPOOL UP0, 0xe8 ;  /* 0x000000e8000079c8 */ /* 0x000e240008000600 */
[----:B0-----:R-:W-:-:S13]  /*10b0*/  PLOP3.LUT P0, PT, PT, PT, UP0, 0x80, 0x0 ;  /* 0x000000000000781c */ /* 0x001fda0003f0f008 */
[----:B------:R-:W-:Y:S05]  /*10c0*/  @!P0 BRA `(.L_x_5) ;  /* 0xfffffffc00f08947 */ /* 0x000fea000383ffff */
[----:B------:R-:W-:Y:S01]  /*10d0*/  ULDC.64 UR4, c[0x0][0x598] ;  /* 0x0001660000047ab9 */ /* 0x000fe20000000a00 */
[----:B------:R-:W-:Y:S01]  /*10e0*/  ULDC.64 UR38, c[0x0][0x208] ;  /* 0x0000820000267ab9 */ /* 0x000fe20000000a00 */
[----:B------:R-:W-:-:S04]  /*10f0*/  ISETP.NE.U32.AND P0, PT, RZ, UR4, PT ;  /* 0x00000004ff007c0c */ /* 0x000fc8000bf05070 */
[----:B------:R-:W-:-:S13]  /*1100*/  ISETP.NE.AND.EX P0, PT, RZ, UR5, PT, P0 ;  /* 0x00000005ff007c0c */ /* 0x000fda000bf05300 */
[----:B------:R-:W-:Y:S05]  /*1110*/  @!P0 BRA `(.L_x_8) ;  /* 0x00000000001c8947 */ /* 0x000fea0003800000 */
[----:B------:R-:W0:Y:S02]  /*1120*/  LDC.64 R6, c[0x0][0x598] ;  /* 0x00016600ff067b82 */ /* 0x000e240000000a00 */
[----:B0-----:R-:W2:Y:S02]  /*1130*/  LDG.E.64 R6, desc[UR38][R6.64] ;  /* 0x0000002606067981 */ /* 0x001ea4000c1e1b00 */
[----:B--2---:R-:W-:-:S04]  /*1140*/  ISETP.NE.U32.AND P0, PT, R6, RZ, PT ;  /* 0x000000ff0600720c */ /* 0x004fc80003f05070 */
[----:B------:R-:W-:-:S13]  /*1150*/  ISETP.NE.AND.EX P0, PT, R7, RZ, PT, P0 ;  /* 0x000000ff0700720c */ /* 0x000fda0003f05300 */
[----:B------:R-:W-:Y:S05]  /*1160*/  @!P0 BRA `(.L_x_8) ;  /* 0x0000000000088947 */ /* 0x000fea0003800000 */
[----:B------:R0:W5:Y:S01]  /*1170*/  LD.E R19, desc[UR38][R6.64] ;  /* 0x0000002606137980 */ /* 0x000162000c101900 */
[----:B------:R-:W-:Y:S05]  /*1180*/  BRA `(.L_x_9) ;  /* 0x0000000000247947 */ /* 0x000fea0003800000 */
.L_x_8:
[----:B------:R-:W-:Y:S02]  /*1190*/  ULDC.64 UR4, c[0x0][0x588] ;  /* 0x0001620000047ab9 */ /* 0x000fe40000000a00 */
[----:B------:R-:W-:-:S04]  /*11a0*/  ISETP.NE.U32.AND P0, PT, RZ, UR4, PT ;  /* 0x00000004ff007c0c */ /* 0x000fc8000bf05070 */
[----:B------:R-:W-:-:S13]  /*11b0*/  ISETP.NE.AND.EX P0, PT, RZ, UR5, PT, P0 ;  /* 0x00000005ff007c0c */ /* 0x000fda000bf05300 */
[----:B------:R-:W-:Y:S05]  /*11c0*/  @!P0 BRA `(.L_x_10) ;  /* 0x00000000000c8947 */ /* 0x000fea0003800000 */
[----:B------:R-:W0:Y:S02]  /*11d0*/  LDC.64 R6, c[0x0][0x588] ;  /* 0x00016200ff067b82 */ /* 0x000e240000000a00 */
[----:B0-----:R1:W5:Y:S01]  /*11e0*/  LDG.E R19, desc[UR38][R6.64] ;  /* 0x0000002606137981 */ /* 0x001362000c1e1900 */
[----:B------:R-:W-:Y:S05]  /*11f0*/  BRA `(.L_x_9) ;  /* 0x0000000000087947 */ /* 0x000fea0003800000 */
.L_x_10:
[----:B------:R-:W-:Y:S02]  /*1200*/  ULDC UR4, c[0x0][0x580] ;  /* 0x0001600000047ab9 */ /* 0x000fe40000000800 */
[----:B------:R-:W-:-:S07]  /*1210*/  IMAD.U32 R19, RZ, RZ, UR4 ;  /* 0x00000004ff137e24 */ /* 0x000fce000f8e00ff */
.L_x_9:
[----:B------:R-:W-:Y:S02]  /*1220*/  ULDC.64 UR4, c[0x0][0x5a0] ;  /* 0x0001680000047ab9 */ /* 0x000fe40000000a00 */
[----:B------:R-:W-:-:S04]  /*1230*/  ISETP.NE.U32.AND P0, PT, RZ, UR4, PT ;  /* 0x00000004ff007c0c */ /* 0x000fc8000bf05070 */
[----:B------:R-:W-:-:S13]  /*1240*/  ISETP.NE.AND.EX P0, PT, RZ, UR5, PT, P0 ;  /* 0x00000005ff007c0c */ /* 0x000fda000bf05300 */
[----:B------:R-:W-:Y:S05]  /*1250*/  @!P0 BRA `(.L_x_11) ;  /* 0x00000000001c8947 */ /* 0x000fea0003800000 */
[----:B01----:R-:W0:Y:S02]  /*1260*/  LDC.64 R6, c[0x0][0x5a0] ;  /* 0x00016800ff067b82 */ /* 0x003e240000000a00 */
[----:B0-----:R-:W2:Y:S02]  /*1270*/  LDG.E.64 R6, desc[UR38][R6.64] ;  /* 0x0000002606067981 */ /* 0x001ea4000c1e1b00 */
[----:B--2---:R-:W-:-:S04]  /*1280*/  ISETP.NE.U32.AND P0, PT, R6, RZ, PT ;  /* 0x000000ff0600720c */ /* 0x004fc80003f05070 */
[----:B------:R-:W-:-:S13]  /*1290*/  ISETP.NE.AND.EX P0, PT, R7, RZ, PT, P0 ;  /* 0x000000ff0700720c */ /* 0x000fda0003f05300 */
[----:B------:R-:W-:Y:S05]  /*12a0*/  @!P0 BRA `(.L_x_11) ;  /* 0x0000000000088947 */ /* 0x000fea0003800000 */
[----:B------:R0:W5:Y:S01]  /*12b0*/  LD.E R56, desc[UR38][R6.64] ;  /* 0x0000002606387980 */ /* 0x000162000c101900 */
[----:B------:R-:W-:Y:S05]  /*12c0*/  BRA `(.L_x_12) ;  /* 0x0000000000247947 */ /* 0x000fea0003800000 */
.L_x_11:
[----:B------:R-:W-:Y:S02]  /*12d0*/  ULDC.64 UR4, c[0x0][0x590] ;  /* 0x0001640000047ab9 */ /* 0x000fe40000000a00 */
[----:B------:R-:W-:-:S04]  /*12e0*/  ISETP.NE.U32.AND P0, PT, RZ, UR4, PT ;  /* 0x00000004ff007c0c */ /* 0x000fc8000bf05070 */
[----:B------:R-:W-:-:S13]  /*12f0*/  ISETP.NE.AND.EX P0, PT, RZ, UR5, PT, P0 ;  /* 0x00000005ff007c0c */ /* 0x000fda000bf05300 */
[----:B------:R-:W-:Y:S05]  /*1300*/  @!P0 BRA `(.L_x_13) ;  /* 0x00000000000c8947 */ /* 0x000fea0003800000 */
[----:B------:R-:W2:Y:S02]  /*1310*/  LDC.64 R56, c[0x0][0x590] ;  /* 0x00016400ff387b82 */ /* 0x000ea40000000a00 */
[----:B--2---:R2:W5:Y:S01]  /*1320*/  LDG.E R56, desc[UR38][R56.64] ;  /* 0x0000002638387981 */ /* 0x004562000c1e1900 */
[----:B------:R-:W-:Y:S05]  /*1330*/  BRA `(.L_x_12) ;  /* 0x0000000000087947 */ /* 0x000fea0003800000 */
.L_x_13:
[----:B------:R-:W-:Y:S02]  /*1340*/  ULDC UR4, c[0x0][0x584] ;  /* 0x0001610000047ab9 */ /* 0x000fe40000000800 */
[----:B------:R-:W-:-:S07]  /*1350*/  IMAD.U32 R56, RZ, RZ, UR4 ;  /* 0x00000004ff387e24 */ /* 0x000fce000f8e00ff */
.L_x_12:
[----:B------:R-:W-:-:S13]  /*1360*/  LOP3.LUT P0, RZ, R0, 0xff, RZ, 0xc0, !PT ;  /* 0x000000ff00ff7812 */ /* 0x000fda000780c0ff */
[----:B------:R-:W-:Y:S05]  /*1370*/  @!P0 EXIT ;  /* 0x000000000000894d */ /* 0x000fea0003800000 */
[----:B------:R-:W3:Y:S01]  /*1380*/  LDC R59, c[0x0][0x658] ;  /* 0x00019600ff3b7b82 */ /* 0x000ee20000000800 */
[----:B------:R-:W-:Y:S01]  /*1390*/  ULDC.64 UR6, c[0x0][0x288] ;  /* 0x0000a20000067ab9 */ /* 0x000fe20000000a00 */
[----:B------:R-:W-:Y:S01]  /*13a0*/  LOP3.LUT R14, R14, 0x1, RZ, 0xc0, !PT ;  /* 0x000000010e0e7812 */ /* 0x000fe200078ec0ff */
[----:B------:R-:W-:Y:S01]  /*13b0*/  UIADD3 UR4, UR7, 0xf, URZ ;  /* 0x0000000f07047890 */ /* 0x000fe2000fffe03f */
[----:B------:R-:W-:Y:S01]  /*13c0*/  SHF.R.U32.HI R0, RZ, 0x2, R3 ;  /* 0x00000002ff007819 */ /* 0x000fe20000011603 */
[----:B------:R-:W-:Y:S01]  /*13d0*/  IMAD.U32 R5, RZ, RZ, UR6 ;  /* 0x00000006ff057e24 */ /* 0x000fe2000f8e00ff */
[----:B------:R-:W-:Y:S01]  /*13e0*/  SHF.R.U32.HI R4, RZ, 0x1, R4 ;  /* 0x00000001ff047819 */ /* 0x000fe20000011604 */
[----:B------:R-:W-:Y:S01]  /*13f0*/  USHF.R.S32.HI UR5, URZ, 0x1f, UR4 ;  /* 0x0000001f3f057899 */ /* 0x000fe20008011404 */
[----:B01----:R-:W0:Y:S01]  /*1400*/  LDC.64 R6, c[0x0][0x5c8] ;  /* 0x00017200ff067b82 */ /* 0x003e220000000a00 */
[----:B------:R-:W-:Y:S01]  /*1410*/  LOP3.LUT R60, R3, 0x3, RZ, 0xc0, !PT ;  /* 0x00000003033c7812 */ /* 0x000fe200078ec0ff */
[----:B------:R-:W-:Y:S01]  /*1420*/  IMAD.SHL.U32 R9, R14, 0x40, RZ ;  /* 0x000000400e097824 */ /* 0x000fe200078e00ff */
[----:B------:R-:W-:Y:S01]  /*1430*/  LOP3.LUT R0, R0, 0x7, RZ, 0xc0, !PT ;  /* 0x0000000700007812 */ /* 0x000fe200078ec0ff */
[----:B------:R-:W-:Y:S01]  /*1440*/  ULEA.HI UR5, UR5, UR4, URZ, 0x4 ;  /* 0x0000000405057291 */ /* 0x000fe2000f8f203f */
[----:B------:R-:W-:Y:S01]  /*1450*/  LOP3.LUT R23, R4, 0x30, RZ, 0xc0, !PT ;  /* 0x0000003004177812 */ /* 0x000fe200078ec0ff */
[----:B------:R-:W-:Y:S01]  /*1460*/  IMAD R60, R60, -0x2, R5 ;  /* 0xfffffffe3c3c7824 */ /* 0x000fe200078e0205 */
[--C-:B------:R-:W-:Y:S01]  /*1470*/  LOP3.LUT R22, R9, 0x40, R0.reuse, 0xe2, !PT ;  /* 0x0000004009167812 */ /* 0x100fe200078ee200 */
[----:B------:R-:W1:Y:S01]  /*1480*/  LDC R63, c[0x0][0x600] ;  /* 0x00018000ff3f7b82 */ /* 0x000e620000000800 */
[----:B------:R-:W-:Y:S01]  /*1490*/  IADD3 R5, RZ, -R23, -R0 ;  /* 0x80000017ff057210 */ /* 0x000fe20007ffe800 */
[----:B------:R-:W-:Y:S01]  /*14a0*/  IMAD.MOV.U32 R0, RZ, RZ, -0x1 ;  /* 0xffffffffff007424 */ /* 0x000fe200078e00ff */
[----:B------:R-:W-:Y:S01]  /*14b0*/  USHF.R.S32.HI UR43, URZ, 0x4, UR5 ;  /* 0x000000043f2b7899 */ /* 0x000fe20008011405 */
[----:B------:R-:W-:Y:S01]  /*14c0*/  IMAD.MOV.U32 R4, RZ, RZ, 0x1 ;  /* 0x00000001ff047424 */ /* 0x000fe200078e00ff */
[C---:B------:R-:W-:Y:S01]  /*14d0*/  LOP3.LUT R62, R3.reuse, 0x80, RZ, 0xc0, !PT ;  /* 0x00000080033e7812 */ /* 0x040fe200078ec0ff */
[----:B------:R-:W-:Y:S01]  /*14e0*/  IMAD R5, R14, -0x40, R5 ;  /* 0xffffffc00e057824 */ /* 0x000fe200078e0205 */
[----:B------:R-:W-:Y:S01]  /*14f0*/  UISETP.LT.AND UP0, UPT, UR43, 0x1, UPT ;  /* 0x000000012b00788c */ /* 0x000fe2000bf01270 */
[----:B---3--:R-:W-:Y:S01]  /*1500*/  SHF.L.U32 R0, R0, R59, RZ ;  /* 0x0000003b00007219 */ /* 0x008fe200000006ff */
[----:B------:R-:W-:Y:S01]  /*1510*/  ULDC UR4, c[0x0][0x284] ;  /* 0x0000a10000047ab9 */ /* 0x000fe20000000800 */
[----:B------:R-:W-:Y:S01]  /*1520*/  LOP3.LUT R22, R22, R23, RZ, 0xfc, !PT ;  /* 0x0000001716167212 */ /* 0x000fe200078efcff */
[----:B------:R-:W-:Y:S01]  /*1530*/  USEL UR44, UR43, 0x1, UP0 ;  /* 0x000000012b2c7887 */ /* 0x000fe20008000000 */
[----:B------:R-:W-:Y:S01]  /*1540*/  SHF.L.U32 R59, R4, R59, RZ ;  /* 0x0000003b043b7219 */ /* 0x000fe200000006ff */
[----:B------:R-:W-:Y:S01]  /*1550*/  IMAD.SHL.U32 R61, R3, 0x2, RZ ;  /* 0x00000002033d7824 */ /* 0x000fe200078e00ff */
[----:B------:R-:W-:Y:S01]  /*1560*/  LOP3.LUT R66, R18, 0x1, RZ, 0xfc, !PT ;  /* 0x0000000112427812 */ /* 0x000fe200078efcff */
[----:B------:R-:W-:Y:S01]  /*1570*/  VIADD R65, R5, UR4 ;  /* 0x0000000405417c36 */ /* 0x000fe20008000000 */
[C---:B0-----:R-:W-:Y:S01]  /*1580*/  SHF.L.U64.HI R58, R6.reuse, 0x3, R7 ;  /* 0x00000003063a7819 */ /* 0x041fe20000010207 */
[----:B--2---:R-:W-:Y:S01]  /*1590*/  IMAD.SHL.U32 R57, R6, 0x8, RZ ;  /* 0x0000000806397824 */ /* 0x004fe200078e00ff */
[----:B------:R-:W-:Y:S01]  /*15a0*/  SHF.R.U32.HI R62, RZ, 0x7, R62 ;  /* 0x00000007ff3e7819 */ /* 0x000fe2000001163e */
[----:B------:R-:W-:Y:S01]  /*15b0*/  IMAD.MOV.U32 R23, RZ, RZ, RZ ;  /* 0x000000ffff177224 */ /* 0x000fe200078e00ff */
[----:B------:R-:W-:Y:S01]  /*15c0*/  LOP3.LUT R64, RZ, R0, RZ, 0x33, !PT ;  /* 0x00000000ff407212 */ /* 0x000fe200078e33ff */
[----:B------:R-:W-:Y:S01]  /*15d0*/  UIADD3 UR44, UR43, -UR44, URZ ;  /* 0x8000002c2b2c7290 */ /* 0x000fe2000fffe03f */
[----:B------:R-:W-:Y:S01]  /*15e0*/  UMOV UR40, URZ ;  /* 0x0000003f00287c82 */ /* 0x000fe20008000000 */
[----:B-1----:R-:W-:Y:S01]  /*15f0*/  VIADD R63, R63, 0xffffffff ;  /* 0xffffffff3f3f7836 */ /* 0x002fe20000000000 */
[----:B------:R-:W-:-:S09]  /*1600*/  UMOV UR41, URZ ;  /* 0x0000003f00297c82 */ /* 0x000fd20008000000 */
.L_x_95:
[----:B0-----:R-:W0:Y:S01]  /*1610*/  SHFL.IDX PT, R0, R62, RZ, 0x1f ;  /* 0x00001fff3e007589 */ /* 0x001e2200000e0000 */
[----:B-1----:R-:W1:Y:S01]  /*1620*/  S2UR UR7, SR_CgaCtaId ;  /* 0x00000000000779c3 */ /* 0x002e620000008800 */
[----:B------:R-:W-:Y:S01]  /*1630*/  UMOV UR6, 0x400 ;  /* 0x0000040000067882 */ /* 0x000fe20000000000 */
[----:B0-----:R-:W-:Y:S01]  /*1640*/  R2UR UR4, R0 ;  /* 0x00000000000472ca */ /* 0x001fe200000e0000 */
[----:B-1----:R-:W-:-:S12]  /*1650*/  ULEA UR46, UR7, UR6, 0x18 ;  /* 0x00000006072e7291 */ /* 0x002fd8000f8ec03f */
[----:B------:R-:W-:-:S04]  /*1660*/  ULEA.HI UR5, UR4, UR4, URZ, 0x1 ;  /* 0x0000000404057291 */ /* 0x000fc8000f8f083f */
[----:B------:R-:W-:-:S04]  /*1670*/  ULOP3.LUT UR5, UR5, 0x1ffffe, URZ, 0xc0, !UPT ;  /* 0x001ffffe05057892 */ /* 0x000fc8000f8ec03f */
[----:B------:R-:W-:-:S03]  /*1680*/  UIADD3 UR5, UR4, -UR5, URZ ;  /* 0x8000000504057290 */ /* 0x000fc6000fffe03f */
[----:B------:R-:W-:Y:S01]  /*1690*/  ULDC UR4, c[0x0][0x28c] ;  /* 0x0000a30000047ab9 */ /* 0x000fe20000000800 */
[----:B------:R-:W-:Y:S01]  /*16a0*/  ULEA UR5, UR5, UR46, 0xb ;  /* 0x0000002e05057291 */ /* 0x000fe2000f8e583f */
[----:B------:R-:W-:-:S03]  /*16b0*/  ISETP.LT.AND P0, PT, RZ, UR4, PT ;  /* 0x00000004ff007c0c */ /* 0x000fc6000bf01270 */
[----:B------:R-:W-:-:S04]  /*16c0*/  UIADD3 UR5, UR5, 0x300, URZ ;  /* 0x0000030005057890 */ /* 0x000fc8000fffe03f */
[----:B------:R-:W-:-:S04]  /*16d0*/  USHF.R.U32.HI UR5, URZ, 0x4, UR5 ;  /* 0x000000043f057899 */ /* 0x000fc80008011605 */
[----:B------:R-:W-:-:S04]  /*16e0*/  ULOP3.LUT UR5, UR5, 0x3fff, URZ, 0xc0, !UPT ;  /* 0x00003fff05057892 */ /* 0x000fc8000f8ec03f */
[----:B------:R-:W-:Y:S01]  /*16f0*/  ULOP3.LUT UR45, UR5, 0x10000, URZ, 0xfc, !UPT ;  /* 0x00010000052d7892 */ /* 0x000fe2000f8efc3f */
[----:B--2345:R-:W-:Y:S11]  /*1700*/  @P0 BRA `(.L_x_14) ;  /* 0x0000000000400947 */ /* 0x03cff60003800000 */
[----:B------:R-:W-:Y:S01]  /*1710*/  MOV R0, 0x0 ;  /* 0x0000000000007802 */ /* 0x000fe20000000f00 */
[----:B------:R-:W-:Y:S01]  /*1720*/  ULDC.64 UR4, c[0x4][0x68] ;  /* 0x01001a0000047ab9 */ /* 0x000fe20000000a00 */
[----:B------:R-:W-:Y:S01]  /*1730*/  ULDC.64 UR6, c[0x4][0x8] ;  /* 0x0100020000067ab9 */ /* 0x000fe20000000a00 */
[----:B------:R-:W-:Y:S01]  /*1740*/  IMAD.U32 R4, RZ, RZ, UR4 ;  /* 0x00000004ff047e24 */ /* 0x000fe2000f8e00ff */
[----:B------:R0:W1:Y:S01]  /*1750*/  LDC.64 R14, c[0x4][R0] ;  /* 0x01000000000e7b82 */ /* 0x0000620000000a00 */
[----:B------:R-:W-:Y:S01]  /*1760*/  IMAD.U32 R5, RZ, RZ, UR5 ;  /* 0x00000005ff057e24 */ /* 0x000fe2000f8e00ff */
[----:B------:R-:W-:Y:S01]  /*1770*/  ULDC.64 UR4, c[0x4][0x70] ;  /* 0x01001c0000047ab9 */ /* 0x000fe20000000a00 */
[----:B------:R-:W-:Y:S02]  /*1780*/  IMAD.U32 R10, RZ, RZ, UR6 ;  /* 0x00000006ff0a7e24 */ /* 0x000fe4000f8e00ff */
[----:B------:R-:W-:Y:S02]  /*1790*/  IMAD.U32 R6, RZ, RZ, UR4 ;  /* 0x00000004ff067e24 */ /* 0x000fe4000f8e00ff */
[----:B------:R-:W-:-:S02]  /*17a0*/  IMAD.U32 R7, RZ, RZ, UR5 ;  /* 0x00000005ff077e24 */ /* 0x000fc4000f8e00ff */
[----:B------:R-:W-:Y:S02]  /*17b0*/  IMAD.U32 R11, RZ, RZ, UR7 ;  /* 0x00000007ff0b7e24 */ /* 0x000fe4000f8e00ff */
[----:B------:R-:W-:Y:S02]  /*17c0*/  IMAD.MOV.U32 R8, RZ, RZ, 0x1e1 ;  /* 0x000001e1ff087424 */ /* 0x000fe400078e00ff */
[----:B------:R-:W-:Y:S02]  /*17d0*/  IMAD.MOV.U32 R12, RZ, RZ, 0x1 ;  /* 0x00000001ff0c7424 */ /* 0x000fe400078e00ff */
[----:B0-----:R-:W-:-:S07]  /*17e0*/  IMAD.MOV.U32 R13, RZ, RZ, RZ ;  /* 0x000000ffff0d7224 */ /* 0x001fce00078e00ff */
[----:B------:R-:W-:-:S07]  /*17f0*/  LEPC R20, `(.L_x_14) ;  /* 0x000000001014794e */ /* 0x000fce0000000000 */
[----:B-1---5:R-:W-:Y:S05]  /*1800*/  CALL.ABS.NOINC R14 ;  /* 0x000000000e007343 */ /* 0x022fea0003c00000 */
.L_x_14:
[----:B------:R-:W-:-:S13]  /*1810*/  ISETP.NE.AND P0, PT, R66, 0x3, PT ;  /* 0x000000034200780c */ /* 0x000fda0003f05270 */
[----:B------:R-:W-:Y:S05]  /*1820*/  @!P0 BRA `(.L_x_15) ;  /* 0x0000000000048947 */ /* 0x000fea0003800000 */
[----:B------:R-:W-:Y:S01]  /*1830*/  BPT.TRAP 0x1 ;  /* 0x000000040000795c */ /* 0x000fe20000300000 */
.L_x_15:
[----:B------:R-:W-:Y:S02]  /*1840*/  IMAD.U32 R3, RZ, RZ, UR41 ;  /* 0x00000029ff037e24 */ /* 0x000fe4000f8e00ff */
[----:B------:R-:W-:-:S03]  /*1850*/  IMAD.U32 R0, RZ, RZ, UR40 ;  /* 0x00000028ff007e24 */ /* 0x000fc6000f8e00ff */
[----:B------:R-:W-:Y:S02]  /*1860*/  LEA R3, R3, UR46, 0x3 ;  /* 0x0000002e03037c11 */ /* 0x000fe4000f8e18ff */
[----:B------:R-:W-:-:S04]  /*1870*/  SHF.L.U32 R0, R0, 0x1f, RZ ;  /* 0x0000001f00007819 */ /* 0x000fc800000006ff */
[----:B------:R0:W1:Y:S01]  /*1880*/  SYNCS.PHASECHK.TRANS64.TRYWAIT P1, [R3+URZ], R0 ;  /* 0x00000000030075a7 */ /* 0x000062000802017f */
[----:B------:R-:W-:Y:S05]  /*1890*/  @!P0 BRA `(.L_x_16) ;  /* 0x0000000000048947 */ /* 0x000fea0003800000 */
[----:B------:R-:W-:Y:S01]  /*18a0*/  BPT.TRAP 0x1 ;  /* 0x000000040000795c */ /* 0x000fe20000300000 */
.L_x_16:
[----:B------:R-:W-:-:S05]  /*18b0*/  IMAD.U32 R4, RZ, RZ, UR44 ;  /* 0x0000002cff047e24 */ /* 0x000fca000f8e00ff */
[----:B------:R-:W-:Y:S01]  /*18c0*/  ISETP.GE.AND P2, PT, R4, 0x1, PT ;  /* 0x000000010400780c */ /* 0x000fe20003f46270 */
[----:B-1----:R-:W-:-:S12]  /*18d0*/  @P1 BRA `(.L_x_17) ;  /* 0x0000000000081947 */ /* 0x002fd80003800000 */
[----:B------:R-:W1:Y:S02]  /*18e0*/  SYNCS.PHASECHK.TRANS64.TRYWAIT P1, [R3+URZ], R0 ;  /* 0x00000000030075a7 */ /* 0x000e64000802017f */
[----:B-1----:R-:W-:Y:S05]  /*18f0*/  @!P1 BRA `(.L_x_18) ;  /* 0x0000005800149947 */ /* 0x002fea0003800000 */
.L_x_17:
[----:B------:R-:W-:Y:S05]  /*1900*/  WARPSYNC.ALL ;  /* 0x0000000000007948 */ /* 0x000fea0003800000 */
[----:B------:R-:W-:Y:S01]  /*1910*/  UIADD3 UR4, UR46, 0x25300, URZ ;  /* 0x000253002e047890 */ /* 0x000fe2000fffe03f */
[----:B------:R-:W-:Y:S01]  /*1920*/  WARPGROUP.ARRIVE ;  /* 0x00000000000079c5 */ /* 0x000fe20000000000 */
[----:B------:R-:W-:Y:S01]  /*1930*/  UMOV UR5, 0xc0000010 ;  /* 0xc000001000057882 */ /* 0x000fe20000000000 */
[----:B------:R-:W-:Y:S01]  /*1940*/  UMOV UR7, 0xc0000010 ;  /* 0xc000001000077882 */ /* 0x000fe20000000000 */
[----:B------:R-:W-:-:S04]  /*1950*/  USHF.R.U32.HI UR4, URZ, 0x4, UR4 ;  /* 0x000000043f047899 */ /* 0x000fc80008011604 */
[----:B------:R-:W-:-:S04]  /*1960*/  ULOP3.LUT UR4, UR4, 0x3fff, URZ, 0xc0, !UPT ;  /* 0x00003fff04047892 */ /* 0x000fc8000f8ec03f */
[----:B------:R-:W-:Y:S02]  /*1970*/  ULOP3.LUT UR10, UR4, 0x10000, URZ, 0xfc, !UPT ;  /* 0x00010000040a7892 */ /* 0x000fe4000f8efc3f */
[----:B------:R-:W-:Y:S02]  /*1980*/  ULEA UR4, UR41, UR45, 0x8 ;  /* 0x0000002d29047291 */ /* 0x000fe4000f8e403f */
[----:B------:R-:W-:-:S09]  /*1990*/  ULEA UR6, UR41, UR10, 0x7 ;  /* 0x0000000a29067291 */ /* 0x000fd2000f8e383f */
[----:B------:R-:W-:Y:S03]  /*19a0*/  HGMMA.64x64x16.F32.BF16 R24, gdesc[UR4], RZ, !UPT, gsb0 ;  /* 0x00e00000041879f0 */ /* 0x000fe6000c0018ff */
[----:B------:R-:W-:Y:S02]  /*19b0*/  WARPGROUP.DEPBAR.LE gsb0, 0x0 ;  /* 0x00008000000079c5 */ /* 0x000fe40000010000 */
[----:B------:R-:W-:Y:S05]  /*19c0*/  @!P2 BRA `(.L_x_19) ;  /* 0x0000000000c0a947 */ /* 0x000fea0003800000 */
[----:B------:R-:W-:Y:S01]  /*19d0*/  UIADD3 UR4, UR41, 0x1, URZ ;  /* 0x0000000129047890 */ /* 0x000fe2000fffe03f */
[----:B01----:R-:W-:Y:S01]  /*19e0*/  IMAD.U32 R0, RZ, RZ, UR44 ;  /* 0x0000002cff007e24 */ /* 0x003fe2000f8e00ff */
[----:B------:R-:W-:Y:S02]  /*19f0*/  UMOV UR9, UR41 ;  /* 0x0000002900097c82 */ /* 0x000fe40008000000 */
[----:B------:R-:W-:-:S04]  /*1a00*/  UISETP.NE.AND UP0, UPT, UR4, 0x25, UPT ;  /* 0x000000250400788c */ /* 0x000fc8000bf05270 */
[----:B------:R-:W-:Y:S02]  /*1a10*/  USEL UR5, URZ, 0x1, UP0 ;  /* 0x000000013f057887 */ /* 0x000fe40008000000 */
[----:B------:R-:W-:Y:S02]  /*1a20*/  USEL UR8, UR4, URZ, UP0 ;  /* 0x0000003f04087287 */ /* 0x000fe40008000000 */
[----:B------:R-:W-:-:S06]  /*1a30*/  ULOP3.LUT UR5, UR40, UR5, URZ, 0x3c, !UPT ;  /* 0x0000000528057292 */ /* 0x000fcc000f8e3c3f */
[----:B------:R-:W-:-:S07]  /*1a40*/  IMAD.U32 R5, RZ, RZ, UR5 ;  /* 0x00000005ff057e24 */ /* 0x000fce000f8e00ff */
.L_x_26:
[----:B01----:R-:W-:Y:S05]  /*1a50*/  @!P0 BRA `(.L_x_20) ;  /* 0x0000000000048947 */ /* 0x003fea0003800000 */
[----:B------:R-:W-:Y:S01]  /*1a60*/  BPT.TRAP 0x1 ;  /* 0x000000040000795c */ /* 0x000fe20000300000 */
.L_x_20:
[----:B------:R-:W0:Y:S01]  /*1a70*/  S2UR UR5, SR_CgaCtaId ;  /* 0x00000000000579c3 */ /* 0x000e220000008800 */
[----:B------:R-:W-:Y:S01]  /*1a80*/  UMOV UR4, 0x400 ;  /* 0x0000040000047882 */ /* 0x000fe20000000000 */
[----:B------:R-:W-:Y:S01]  /*1a90*/  SHF.L.U32 R3, R5, 0x1f, RZ ;  /* 0x0000001f05037819 */ /* 0x000fe200000006ff */
[----:B0-----:R-:W-:-:S04]  /*1aa0*/  ULEA UR11, UR5, UR4, 0x18 ;  /* 0x00000004050b7291 */ /* 0x001fc8000f8ec03f */
[----:B------:R-:W-:-:S09]  /*1ab0*/  ULEA UR4, UR8, UR11, 0x3 ;  /* 0x0000000b08047291 */ /* 0x000fd2000f8e183f */
[----:B------:R0:W1:Y:S01]  /*1ac0*/  SYNCS.PHASECHK.TRANS64.TRYWAIT P1, [UR4], R3 ;  /* 0x00000003ff0075a7 */ /* 0x0000620008020144 */
[----:B------:R-:W-:Y:S05]  /*1ad0*/  @!P0 BRA `(.L_x_21) ;  /* 0x0000000000048947 */ /* 0x000fea0003800000 */
[----:B------:R-:W-:Y:S01]  /*1ae0*/  BPT.TRAP 0x1 ;  /* 0x000000040000795c */ /* 0x000fe20000300000 */
.L_x_21:
[----:B-1----:R-:W-:Y:S05]  /*1af0*/  @P1 BRA `(.L_x_22) ;  /* 0x0000000000081947 */ /* 0x002fea0003800000 */
[----:B------:R-:W1:Y:S02]  /*1b00*/  SYNCS.PHASECHK.TRANS64.TRYWAIT P1, [UR4], R3 ;  /* 0x00000003ff0075a7 */ /* 0x000e640008020144 */
[----:B-1----:R-:W-:Y:S05]  /*1b10*/  @!P1 BRA `(.L_x_23) ;  /* 0x0000005400a09947 */ /* 0x002fea0003800000 */
.L_x_22:
[----:B------:R-:W-:Y:S01]  /*1b20*/  ULEA UR4, UR8, UR45, 0x8 ;  /* 0x0000002d08047291 */ /* 0x000fe2000f8e403f */
[----:B------:R-:W-:Y:S01]  /*1b30*/  WARPGROUP.ARRIVE ;  /* 0x00000000000079c5 */ /* 0x000fe20000000000 */
[----:B------:R-:W-:Y:S01]  /*1b40*/  ULEA UR6, UR8, UR10, 0x7 ;  /* 0x0000000a08067291 */ /* 0x000fe2000f8e383f */
[----:B------:R-:W-:Y:S01]  /*1b50*/  UMOV UR5, 0xc0000010 ;  /* 0xc000001000057882 */ /* 0x000fe20000000000 */
[----:B------:R-:W-:-:S07]  /*1b60*/  UMOV UR7, 0xc0000010 ;  /* 0xc000001000077882 */ /* 0x000fce0000000000 */
[----:B------:R-:W-:Y:S03]  /*1b70*/  HGMMA.64x64x16.F32.BF16 R24, gdesc[UR4], R24, gsb0 ;  /* 0x00e00000041879f0 */ /* 0x000fe60008001818 */
[----:B------:R-:W-:Y:S02]  /*1b80*/  WARPGROUP.DEPBAR.LE gsb0, 0x0 ;  /* 0x00008000000079c5 */ /* 0x000fe40000010000 */
[----:B------:R-:W-:Y:S05]  /*1b90*/  @!P0 BRA `(.L_x_24) ;  /* 0x0000000000048947 */ /* 0x000fea0003800000 */
[----:B------:R-:W-:Y:S01]  /*1ba0*/  BPT.TRAP 0x1 ;  /* 0x000000040000795c */ /* 0x000fe20000300000 */
.L_x_24:
[----:B------:R-:W-:Y:S01]  /*1bb0*/  ULEA UR4, UR9, UR11, 0x3 ;  /* 0x0000000b09047291 */ /* 0x000fe2000f8e183f */
[----:B------:R-:W-:-:S03]  /*1bc0*/  ISETP.GT.U32.AND P1, PT, R18, 0x1, PT ;  /* 0x000000011200780c */ /* 0x000fc60003f24070 */
[----:B------:R-:W-:-:S04]  /*1bd0*/  UIADD3 UR4, UR4, 0x128, URZ ;  /* 0x0000012804047890 */ /* 0x000fc8000fffe03f */
[----:B------:R-:W-:-:S09]  /*1be0*/  UPRMT UR4, URZ, 0x654, UR4 ;  /* 0x000006543f047896 */ /* 0x000fd20008000004 */
[----:B------:R-:W-:Y:S01]  /*1bf0*/  SYNCS.ARRIVE.TRANS64.RED.A1T0 RZ, [UR4], RZ ;  /* 0x000000ffffff79a7 */ /* 0x000fe20008100404 */
[----:B------:R-:W-:Y:S05]  /*1c00*/  @P1 BRA `(.L_x_25) ;  /* 0x0000000000041947 */ /* 0x000fea0003800000 */
[----:B------:R-:W-:Y:S01]  /*1c10*/  BPT.TRAP 0x1 ;  /* 0x000000040000795c */ /* 0x000fe20000300000 */
.L_x_25:
[----:B------:R-:W-:Y:S01]  /*1c20*/  UIADD3 UR8, UR8, 0x1, URZ ;  /* 0x0000000108087890 */ /* 0x000fe2000fffe03f */
[C---:B------:R-:W-:Y:S01]  /*1c30*/  ISETP.GT.AND P1, PT, R0.reuse, 0x1, PT ;  /* 0x000000010000780c */ /* 0x040fe20003f24270 */
[----:B------:R-:W-:Y:S01]  /*1c40*/  UIADD3 UR9, UR9, 0x1, URZ ;  /* 0x0000000109097890 */ /* 0x000fe2000fffe03f */
[----:B------:R-:W-:Y:S01]  /*1c50*/  VIADD R0, R0, 0xffffffff ;  /* 0xffffffff00007836 */ /* 0x000fe20000000000 */
[----:B------:R-:W-:Y:S02]  /*1c60*/  UISETP.NE.AND UP0, UPT, UR8, 0x25, UPT ;  /* 0x000000250800788c */ /* 0x000fe4000bf05270 */
[----:B------:R-:W-:Y:S02]  /*1c70*/  UISETP.NE.AND UP1, UPT, UR9, 0x25, UPT ;  /* 0x000000250900788c */ /* 0x000fe4000bf25270 */
[----:B------:R-:W-:Y:S02]  /*1c80*/  USEL UR4, URZ, 0x1, UP0 ;  /* 0x000000013f047887 */ /* 0x000fe40008000000 */
[----:B------:R-:W-:-:S02]  /*1c90*/  USEL UR8, UR8, URZ, UP0 ;  /* 0x0000003f08087287 */ /* 0x000fc40008000000 */
[----:B------:R-:W-:Y:S02]  /*1ca0*/  USEL UR9, UR9, URZ, UP1 ;  /* 0x0000003f09097287 */ /* 0x000fe40008800000 */
[----:B------:R-:W-:Y:S01]  /*1cb0*/  LOP3.LUT R5, R5, UR4, RZ, 0x3c, !PT ;  /* 0x0000000405057c12 */ /* 0x000fe2000f8e3cff */
[----:B------:R-:W-:Y:S09]  /*1cc0*/  @P1 BRA `(.L_x_26) ;  /* 0xfffffffc00601947 */ /* 0x000ff2000383ffff */
.L_x_19:
[----:B01----:R-:W0:Y:S02]  /*1cd0*/  LDC R0, c[0x0][0x28c] ;  /* 0x0000a300ff007b82 */ /* 0x003e240000000800 */
[----:B0-----:R-:W-:-:S13]  /*1ce0*/  ISETP.GE.AND P1, PT, R0, 0x1, PT ;  /* 0x000000010000780c */ /* 0x001fda0003f26270 */
[----:B------:R-:W-:Y:S05]  /*1cf0*/  @!P1 BRA `(.L_x_27) ;  /* 0x0000000000489947 */ /* 0x000fea0003800000 */
[----:B------:R-:W-:Y:S05]  /*1d00*/  @!P0 BRA `(.L_x_28) ;  /* 0x0000000000048947 */ /* 0x000fea0003800000 */
[----:B------:R-:W-:Y:S01]  /*1d10*/  BPT.TRAP 0x1 ;  /* 0x000000040000795c */ /* 0x000fe20000300000 */
.L_x_28:
[----:B------:R-:W0:Y:S01]  /*1d20*/  S2UR UR7, SR_CgaCtaId ;  /* 0x00000000000779c3 */ /* 0x000e220000008800 */
[----:B------:R-:W-:Y:S01]  /*1d30*/  UIADD3 UR6, UR44, UR41, URZ ;  /* 0x000000292c067290 */ /* 0x000fe2000fffe03f */
[----:B------:R-:W-:-:S03]  /*1d40*/  ISETP.GT.U32.AND P0, PT, R18, 0x1, PT ;  /* 0x000000011200780c */ /* 0x000fc60003f04070 */
[----:B------:R-:W-:-:S04]  /*1d50*/  UIMAD.WIDE.U32 UR4, UR6, -0x45306eb3, URZ ;  /* 0xbacf914d060478a5 */ /* 0x000fc8000f8e003f */
[----:B------:R-:W-:-:S04]  /*1d60*/  UIADD3 UR4, UR6, -UR5, URZ ;  /* 0x8000000506047290 */ /* 0x000fc8000fffe03f */
[----:B------:R-:W-:-:S03]  /*1d70*/  ULEA.HI UR4, UR4, UR5, URZ, 0x1f ;  /* 0x0000000504047291 */ /* 0x000fc6000f8ff83f */
[----:B------:R-:W-:Y:S01]  /*1d80*/  UMOV UR5, 0x400 ;  /* 0x0000040000057882 */ /* 0x000fe20000000000 */
[----:B------:R-:W-:-:S04]  /*1d90*/  USHF.R.U32.HI UR4, URZ, 0x5, UR4 ;  /* 0x000000053f047899 */ /* 0x000fc80008011604 */
[----:B------:R-:W-:Y:S02]  /*1da0*/  UIMAD UR4, UR4, -0x25, UR6 ;  /* 0xffffffdb040478a4 */ /* 0x000fe4000f8e0206 */
[----:B0-----:R-:W-:-:S04]  /*1db0*/  ULEA UR5, UR7, UR5, 0x18 ;  /* 0x0000000507057291 */ /* 0x001fc8000f8ec03f */
[----:B------:R-:W-:-:S04]  /*1dc0*/  ULEA UR4, UR4, UR5, 0x3 ;  /* 0x0000000504047291 */ /* 0x000fc8000f8e183f */
[----:B------:R-:W-:-:S04]  /*1dd0*/  UIADD3 UR4, UR4, 0x128, URZ ;  /* 0x0000012804047890 */ /* 0x000fc8000fffe03f */
[----:B------:R-:W-:-:S09]  /*1de0*/  UPRMT UR4, URZ, 0x654, UR4 ;  /* 0x000006543f047896 */ /* 0x000fd20008000004 */
[----:B------:R-:W-:Y:S01]  /*1df0*/  SYNCS.ARRIVE.TRANS64.RED.A1T0 RZ, [UR4], RZ ;  /* 0x000000ffffff79a7 */ /* 0x000fe20008100404 */
[----:B------:R-:W-:Y:S05]  /*1e00*/  @P0 BRA `(.L_x_27) ;  /* 0x0000000000040947 */ /* 0x000fea0003800000 */
[----:B------:R-:W-:Y:S01]  /*1e10*/  BPT.TRAP 0x1 ;  /* 0x000000040000795c */ /* 0x000fe20000300000 */
.L_x_27:
[----:B------:R-:W-:Y:S01]  /*1e20*/  UISETP.GE.U32.AND UP1, UPT, UR43, 0x25, UPT ;  /* 0x000000252b00788c */ /* 0x000fe2000bf26070 */
[----:B------:R-:W-:Y:S01]  /*1e30*/  IMAD.SHL.U32 R3, R68, 0x40, RZ ;  /* 0x0000004044037824 */ /* 0x000fe200078e00ff */
[----:B------:R-:W-:Y:S01]  /*1e40*/  UIADD3 UR41, UR43, UR41, URZ ;  /* 0x000000292b297290 */ /* 0x000fe2000fffe03f */
[----:B------:R-:W-:Y:S01]  /*1e50*/  SHF.R.S32.HI R9, RZ, 0x1f, R67 ;  /* 0x0000001fff097819 */ /* 0x000fe20000011443 */
[----:B------:R-:W-:Y:S01]  /*1e60*/  ULDC UR10, c[0x0][0x288] ;  /* 0x0000a200000a7ab9 */ /* 0x000fe20000000800 */
[----:B------:R-:W-:Y:S01]  /*1e70*/  IMAD.SHL.U32 R6, R69, 0x80, RZ ;  /* 0x0000008045067824 */ /* 0x000fe200078e00ff */
[C---:B------:R-:W-:Y:S01]  /*1e80*/  LOP3.LUT R10, R3.reuse, 0x6, R61, 0xf8, !PT ;  /* 0x00000006030a7812 */ /* 0x040fe200078ef83d */
[----:B------:R-:W-:Y:S01]  /*1e90*/  UISETP.GT.U32.AND UP0, UPT, UR41, 0x24, UPT ;  /* 0x000000242900788c */ /* 0x000fe2000bf04070 */
[----:B------:R-:W-:Y:S01]  /*1ea0*/  ISETP.GE.AND P0, PT, R3, UR10, PT ;  /* 0x0000000a03007c0c */ /* 0x000fe2000bf06270 */
[----:B------:R-:W-:Y:S01]  /*1eb0*/  ULDC.64 UR6, c[0x0][0x5d0] ;  /* 0x0001740000067ab9 */ /* 0x000fe20000000a00 */
[----:B------:R-:W-:Y:S01]  /*1ec0*/  ULDC UR11, c[0x0][0x284] ;  /* 0x0000a100000b7ab9 */ /* 0x000fe20000000800 */
[----:B------:R-:W-:Y:S01]  /*1ed0*/  @UP1 UIMAD.WIDE.U32 UR4, UR41, -0x45306eb3, URZ ;  /* 0xbacf914d290418a5 */ /* 0x000fe2000f8e003f */
[----:B------:R-:W-:Y:S01]  /*1ee0*/  SHF.R.S32.HI R11, RZ, 0x1f, R10 ;  /* 0x0000001fff0b7819 */ /* 0x000fe2000001140a */
[----:B------:R-:W-:Y:S01]  /*1ef0*/  IMAD R0, R9, UR6, RZ ;  /* 0x0000000609007c24 */ /* 0x000fe2000f8e02ff */
[----:B------:R-:W-:Y:S01]  /*1f00*/  UISETP.LT.U32.AND UP0, UPT, UR43, 0x25, UP0 ;  /* 0x000000252b00788c */ /* 0x000fe20008701070 */
[----:B------:R-:W-:Y:S01]  /*1f10*/  ISETP.GE.OR P0, PT, R6, UR11, P0 ;  /* 0x0000000b06007c0c */ /* 0x000fe20008706670 */
[----:B------:R-:W-:Y:S01]  /*1f20*/  @UP1 UIADD3 UR4, UR41, -UR5, URZ ;  /* 0x8000000529041290 */ /* 0x000fe2000fffe03f */
[C---:B------:R-:W-:Y:S01]  /*1f30*/  IMAD R7, R67.reuse, UR7, R0 ;  /* 0x0000000743077c24 */ /* 0x040fe2000f8e0200 */
[----:B------:R-:W-:Y:S01]  /*1f40*/  ULDC.64 UR8, c[0x0][0x5c8] ;  /* 0x0001720000087ab9 */ /* 0x000fe20000000a00 */
[----:B------:R-:W-:Y:S01]  /*1f50*/  IMAD.WIDE.U32 R4, R67, UR6, R10 ;  /* 0x0000000643047c25 */ /* 0x000fe2000f8e000a */
[----:B------:R-:W-:-:S02]  /*1f60*/  USEL UR6, URZ, 0x1, !UP0 ;  /* 0x000000013f067887 */ /* 0x000fc4000c000000 */
[----:B------:R-:W-:Y:S01]  /*1f70*/  @UP1 ULEA.HI UR4, UR4, UR5, URZ, 0x1f ;  /* 0x0000000504041291 */ /* 0x000fe2000f8ff83f */
[----:B------:R-:W-:Y:S01]  /*1f80*/  IMAD.WIDE R68, R69, 0x80, R22 ;  /* 0x0000008045447825 */ /* 0x000fe200078e0216 */
[----:B------:R-:W-:Y:S02]  /*1f90*/  ULOP3.LUT UR40, UR40, UR6, URZ, 0x3c, !UPT ;  /* 0x0000000628287292 */ /* 0x000fe4000f8e3c3f */
[----:B------:R-:W-:Y:S01]  /*1fa0*/  @UP1 USHF.R.U32.HI UR4, URZ, 0x5, UR4 ;  /* 0x000000053f041899 */ /* 0x000fe20008011604 */
[----:B------:R-:W-:Y:S02]  /*1fb0*/  IMAD.IADD R5, R5, 0x1, R7 ;  /* 0x0000000105057824 */ /* 0x000fe400078e0207 */
[----:B------:R-:W-:Y:S01]  /*1fc0*/  IMAD R7, R69, UR8, RZ ;  /* 0x0000000845077c24 */ /* 0x000fe2000f8e02ff */
[----:B------:R-:W-:Y:S01]  /*1fd0*/  @UP1 ULOP3.LUT UR40, UR40, 0x1, UR4, 0x78, !UPT ;  /* 0x0000000128281892 */ /* 0x000fe2000f8e7804 */
[----:B------:R-:W-:-:S04]  /*1fe0*/  IMAD.WIDE.U32 R70, R68, UR8, R4 ;  /* 0x0000000844467c25 */ /* 0x000fc8000f8e0004 */
[----:B------:R-:W-:Y:S02]  /*1ff0*/  IMAD R7, R68, UR9, R7 ;  /* 0x0000000944077c24 */ /* 0x000fe4000f8e0207 */
[----:B------:R-:W-:Y:S01]  /*2000*/  IMAD.MOV.U32 R0, RZ, RZ, -0x1 ;  /* 0xffffffffff007424 */ /* 0x000fe200078e00ff */
[----:B------:R-:W-:Y:S06]  /*2010*/  @P0 BRA `(.L_x_29) ;  /* 0x00000020009c0947 */ /* 0x000fec0003800000 */
[----:B-----5:R-:W-:Y:S01]  /*2020*/  FSETP.NEU.AND P0, PT, R56, RZ, PT ;  /* 0x000000ff3800720b */ /* 0x020fe20003f0d000 */
[----:B------:R-:W-:Y:S01]  /*2030*/  IMAD.IADD R4, R60, 0x1, -R3 ;  /* 0x000000013c047824 */ /* 0x000fe200078e0a03 */
[----:B------:R-:W-:Y:S01]  /*2040*/  BSSY B0, `(.L_x_29) ;  /* 0x0000224000007945 */ /* 0x000fe20003800000 */
[----:B------:R-:W-:Y:S02]  /*2050*/  IMAD.IADD R3, R65, 0x1, -R6 ;  /* 0x0000000141037824 */ /* 0x000fe400078e0a06 */
[----:B------:R-:W-:Y:S01]  /*2060*/  IMAD.IADD R81, R71, 0x1, R7 ;  /* 0x0000000147517824 */ /* 0x000fe200078e0207 */
[----:B------:R-:W-:-:S04]  /*2070*/  ISETP.GT.AND P2, PT, R4, RZ, PT ;  /* 0x000000ff0400720c */ /* 0x000fc80003f44270 */
[----:B------:R-:W-:-:S03]  /*2080*/  ISETP.GT.AND P1, PT, R3, RZ, P2 ;  /* 0x000000ff0300720c */ /* 0x000fc60001724270 */
[----:B------:R-:W-:Y:S10]  /*2090*/  @!P0 BRA `(.L_x_30) ;  /* 0x0000001400e88947 */ /* 0x000ff40003800000 */
[----:B------:R-:W0:Y:S01]  /*20a0*/  LDC.64 R74, c[0x0][0x5b8] ;  /* 0x00016e00ff4a7b82 */ /* 0x000e220000000a00 */
[----:B------:R-:W-:-:S07]  /*20b0*/  ULDC.64 UR4, c[0x0][0x5c0] ;  /* 0x0001700000047ab9 */ /* 0x000fce0000000a00 */
[----:B------:R-:W1:Y:S08]  /*20c0*/  LDC.64 R76, c[0x0][0x5b0] ;  /* 0x00016c00ff4c7b82 */ /* 0x000e700000000a00 */
[----:B------:R-:W2:Y:S01]  /*20d0*/  LDC.64 R78, c[0x0][0x5a8] ;  /* 0x00016a00ff4e7b82 */ /* 0x000ea20000000a00 */
[-C--:B0-----:R-:W-:Y:S02]  /*20e0*/  IMAD R6, R9, R74.reuse, RZ ;  /* 0x0000004a09067224 */ /* 0x081fe400078e02ff */
[----:B------:R-:W-:-:S04]  /*20f0*/  IMAD.WIDE.U32 R72, R67, R74, R10 ;  /* 0x0000004a43487225 */ /* 0x000fc800078e000a */
[----:B------:R-:W-:Y:S02]  /*2100*/  IMAD R71, R67, R75, R6 ;  /* 0x0000004b43477224 */ /* 0x000fe400078e0206 */
[-C--:B-1----:R-:W-:Y:S02]  /*2110*/  IMAD R5, R69, R76.reuse, RZ ;  /* 0x0000004c45057224 */ /* 0x082fe400078e02ff */
[----:B------:R-:W-:Y:S02]  /*2120*/  IMAD.IADD R13, R73, 0x1, R71 ;  /* 0x00000001490d7824 */ /* 0x000fe400078e0247 */
[----:B------:R-:W-:Y:S02]  /*2130*/  IMAD.MOV.U32 R12, RZ, RZ, R72 ;  /* 0x000000ffff0c7224 */ /* 0x000fe400078e0048 */
[C---:B------:R-:W-:Y:S02]  /*2140*/  IMAD R75, R68.reuse, R77, R5 ;  /* 0x0000004d444b7224 */ /* 0x040fe400078e0205 */
[----:B------:R-:W-:-:S04]  /*2150*/  IMAD.WIDE.U32 R6, R68, R76, R12 ;  /* 0x0000004c44067225 */ /* 0x000fc800078e000c */
[----:B------:R-:W-:Y:S01]  /*2160*/  IMAD.IADD R5, R7, 0x1, R75 ;  /* 0x0000000107057824 */ /* 0x000fe200078e024b */
[----:B--2---:R-:W-:-:S04]  /*2170*/  LEA R14, P0, R6, R78, 0x1 ;  /* 0x0000004e060e7211 */ /* 0x004fc800078008ff */
[----:B------:R-:W-:-:S05]  /*2180*/  LEA.HI.X R15, R6, R79, R5, 0x1, P0 ;  /* 0x0000004f060f7211 */ /* 0x000fca00000f0c05 */
[----:B------:R0:W2:Y:S01]  /*2190*/  @P1 LDG.E.LTC128B.U16 R5, desc[UR38][R14.64] ;  /* 0x000000260e051981 */ /* 0x0000a2000c1e1520 */
[----:B------:R-:W-:Y:S01]  /*21a0*/  LEA R8, P0, R70, UR4, 0x1 ;  /* 0x0000000446087c11 */ /* 0x000fe2000f8008ff */
[----:B------:R-:W-:Y:S01]  /*21b0*/  IMAD.WIDE.U32 R6, R68, R76, R10 ;  /* 0x0000004c44067225 */ /* 0x000fe200078e000a */
[----:B------:R-:W-:Y:S03]  /*21c0*/  BSSY B1, `(.L_x_31) ;  /* 0x0000012000017945 */ /* 0x000fe60003800000 */
[----:B------:R-:W-:Y:S02]  /*21d0*/  IMAD.IADD R7, R75, 0x1, R7 ;  /* 0x000000014b077824 */ /* 0x000fe400078e0207 */
[----:B------:R-:W-:Y:S01]  /*21e0*/  IMAD.WIDE.U32 R20, R67, R74, R6 ;  /* 0x0000004a43147225 */ /* 0x000fe200078e0006 */
[----:B0-----:R-:W-:-:S03]  /*21f0*/  SHF.L.U64.HI R15, R76, 0x3, R77 ;  /* 0x000000034c0f7819 */ /* 0x001fc6000001024d */
[----:B------:R-:W-:Y:S01]  /*2200*/  IMAD.IADD R7, R71, 0x1, R21 ;  /* 0x0000000147077824 */ /* 0x000fe200078e0215 */
[----:B------:R-:W-:Y:S01]  /*2210*/  LEA R6, P4, R20, R78, 0x1 ;  /* 0x0000004e14067211 */ /* 0x000fe200078808ff */
[----:B------:R-:W-:-:S03]  /*2220*/  IMAD.SHL.U32 R14, R76, 0x8, RZ ;  /* 0x000000084c0e7824 */ /* 0x000fc600078e00ff */
[----:B------:R-:W-:Y:S01]  /*2230*/  LEA.HI.X R7, R20, R79, R7, 0x1, P4 ;  /* 0x0000004f14077211 */ /* 0x000fe200020f0c07 */
[----:B--2---:R-:W-:-:S04]  /*2240*/  IMAD.U32 R9, R5, 0x10000, RZ ;  /* 0x0001000005097824 */ /* 0x004fc800078e00ff */
[----:B------:R-:W-:-:S04]  /*2250*/  FMUL R9, R9, R56 ;  /* 0x0000003809097220 */ /* 0x000fc80000400000 */
[----:B------:R-:W-:Y:S01]  /*2260*/  FFMA R24, R24, R19, R9 ;  /* 0x0000001318187223 */ /* 0x000fe20000000009 */
[----:B------:R-:W-:Y:S02]  /*2270*/  LEA.HI.X R9, R70, UR5, R81, 0x1, P0 ;  /* 0x0000000546097c11 */ /* 0x000fe400080f0c51 */
[----:B------:R-:W-:Y:S02]  /*2280*/  ISETP.GT.AND P0, PT, R4, 0x1, PT ;  /* 0x000000010400780c */ /* 0x000fe40003f04270 */
[----:B------:R-:W-:Y:S02]  /*2290*/  F2FP.BF16.F32.PACK_AB R24, RZ, R24 ;  /* 0x00000018ff18723e */ /* 0x000fe400000010ff */
[----:B------:R-:W-:-:S03]  /*22a0*/  ISETP.GT.AND P3, PT, R3, RZ, P0 ;  /* 0x000000ff0300720c */ /* 0x000fc60000764270 */
[----:B------:R0:W-:Y:S10]  /*22b0*/  @P1 STG.E.U16 desc[UR38][R8.64], R24 ;  /* 0x0000001808001986 */ /* 0x0001f4000c101526 */
[----:B------:R-:W-:Y:S05]  /*22c0*/  @!P3 BRA `(.L_x_32) ;  /* 0x000000000004b947 */ /* 0x000fea0003800000 */
[----:B------:R1:W5:Y:S02]  /*22d0*/  LDG.E.LTC128B.U16 R5, desc[UR38][R6.64+0x2] ;  /* 0x0000022606057981 */ /* 0x000364000c1e1520 */
.L_x_32:
[----:B------:R-:W-:Y:S05]  /*22e0*/  BSYNC B1 ;  /* 0x0000000000017941 */ /* 0x000fea0003800000 */
.L_x_31:
[----:B-----5:R-:W-:Y:S01]  /*22f0*/  IMAD.U32 R69, R5, 0x10000, RZ ;  /* 0x0001000005457824 */ /* 0x020fe200078e00ff */
[----:B------:R-:W-:Y:S01]  /*2300*/  ISETP.GT.AND P2, PT, R3, 0x8, P2 ;  /* 0x000000080300780c */ /* 0x000fe20001744270 */
[----:B------:R-:W-:Y:S01]  /*2310*/  IMAD.WIDE.U32 R20, R68, R76, R14 ;  /* 0x0000004c44147225 */ /* 0x000fe200078e000e */
[----:B0-----:R-:W-:-:S03]  /*2320*/  PRMT R24, R5, 0x7610, R24 ;  /* 0x0000761005187816 */ /* 0x001fc60000000018 */
[----:B------:R-:W-:Y:S01]  /*2330*/  FMUL R12, R69, R56 ;  /* 0x00000038450c7220 */ /* 0x000fe20000400000 */
[----:B------:R-:W-:Y:S01]  /*2340*/  IMAD.IADD R75, R75, 0x1, R21 ;  /* 0x000000014b4b7824 */ /* 0x000fe200078e0215 */
[----:B------:R-:W-:Y:S02]  /*2350*/  IADD3 R72, P1, R72, R20, RZ ;  /* 0x0000001448487210 */ /* 0x000fe40007f3e0ff */
[----:B------:R-:W-:-:S03]  /*2360*/  FFMA R12, R25, R19, R12 ;  /* 0x00000013190c7223 */ /* 0x000fc6000000000c */
[----:B------:R-:W-:Y:S02]  /*2370*/  IMAD.X R13, R75, 0x1, R13, P1 ;  /* 0x000000014b0d7824 */ /* 0x000fe400008e060d */
[----:B------:R-:W-:Y:S02]  /*2380*/  F2FP.BF16.F32.PACK_AB R12, RZ, R12 ;  /* 0x0000000cff0c723e */ /* 0x000fe400000010ff */
[----:B------:R-:W-:Y:S02]  /*2390*/  LEA R14, P1, R72, R78, 0x1 ;  /* 0x0000004e480e7211 */ /* 0x000fe400078208ff */
[----:B------:R-:W-:Y:S02]  /*23a0*/  PRMT R21, R12, 0x7610, R21 ;  /* 0x000076100c157816 */ /* 0x000fe40000000015 */
[----:B------:R-:W-:-:S03]  /*23b0*/  LEA.HI.X R15, R72, R79, R13, 0x1, P1 ;  /* 0x0000004f480f7211 */ /* 0x000fc600008f0c0d */
[----:B------:R0:W-:Y:S04]  /*23c0*/  @P3 STG.E.U16 desc[UR38][R8.64+0x2], R21 ;  /* 0x0000021508003986 */ /* 0x0001e8000c101526 */
[----:B------:R-:W2:Y:S01]  /*23d0*/  @P2 LDG.E.LTC128B.U16 R24, desc[UR38][R14.64] ;  /* 0x000000260e182981 */ /* 0x000ea2000c1e1520 */
[----:B------:R-:W-:Y:S01]  /*23e0*/  IADD3 R20, P1, R10, R20, RZ ;  /* 0x000000140a147210 */ /* 0x000fe20007f3e0ff */
[----:B------:R-:W-:Y:S01]  /*23f0*/  BSSY B1, `(.L_x_33) ;  /* 0x0000011000017945 */ /* 0x000fe20003800000 */
[----:B------:R-:W-:Y:S02]  /*2400*/  SHF.L.U64.HI R13, R57, 0x1, R58 ;  /* 0x00000001390d7819 */ /* 0x000fe4000001023a */
[----:B------:R-:W-:Y:S01]  /*2410*/  ISETP.GT.AND P0, PT, R3, 0x8, P0 ;  /* 0x000000080300780c */ /* 0x000fe20000704270 */
[----:B0-----:R-:W-:Y:S01]  /*2420*/  IMAD.X R21, R11, 0x1, R75, P1 ;  /* 0x000000010b157824 */ /* 0x001fe200008e064b */
[----:B------:R-:W-:Y:S01]  /*2430*/  LEA R12, P1, R57, R8, 0x1 ;  /* 0x00000008390c7211 */ /* 0x000fe200078208ff */
[----:B------:R-:W-:-:S04]  /*2440*/  IMAD.WIDE.U32 R20, R67, R74, R20 ;  /* 0x0000004a43147225 */ /* 0x000fc800078e0014 */
[----:B------:R-:W-:Y:S01]  /*2450*/  IMAD.X R13, R13, 0x1, R9, P1 ;  /* 0x000000010d0d7824 */ /* 0x000fe200008e0609 */
[----:B------:R-:W-:Y:S01]  /*2460*/  LEA R10, P3, R20, R78, 0x1 ;  /* 0x0000004e140a7211 */ /* 0x000fe200078608ff */
[----:B------:R-:W-:-:S05]  /*2470*/  IMAD.IADD R11, R71, 0x1, R21 ;  /* 0x00000001470b7824 */ /* 0x000fca00078e0215 */
[----:B------:R-:W-:Y:S01]  /*2480*/  LEA.HI.X R11, R20, R79, R11, 0x1, P3 ;  /* 0x0000004f140b7211 */ /* 0x000fe200018f0c0b */
[----:B--2---:R-:W-:-:S04]  /*2490*/  IMAD.U32 R5, R24, 0x10000, RZ ;  /* 0x0001000018057824 */ /* 0x004fc800078e00ff */
[----:B------:R-:W-:-:S04]  /*24a0*/  FMUL R5, R5, R56 ;  /* 0x0000003805057220 */ /* 0x000fc80000400000 */
[----:B------:R-:W-:-:S05]  /*24b0*/  FFMA R5, R26, R19, R5 ;  /* 0x000000131a057223 */ /* 0x000fca0000000005 */
[----:B------:R-:W-:-:S05]  /*24c0*/  F2FP.BF16.F32.PACK_AB R5, RZ, R5 ;  /* 0x00000005ff05723e */ /* 0x000fca00000010ff */
[----:B------:R0:W-:Y:S01]  /*24d0*/  @P2 STG.E.U16 desc[UR38][R12.64], R5 ;  /* 0x000000050c002986 */ /* 0x0001e2000c101526 */
[----:B------:R-:W-:Y:S05]  /*24e0*/  @!P0 BRA `(.L_x_34) ;  /* 0x0000000000048947 */ /* 0x000fea0003800000 */
[----:B------:R2:W5:Y:S02]  /*24f0*/  LDG.E.LTC128B.U16 R24, desc[UR38][R10.64+0x2] ;  /* 0x000002260a187981 */ /* 0x000564000c1e1520 */
.L_x_34:
[----:B------:R-:W-:Y:S05]  /*2500*/  BSYNC B1 ;  /* 0x0000000000017941 */ /* 0x000fea0003800000 */
.L_x_33:
[----:B0----5:R-:W-:Y:S01]  /*2510*/  IMAD.U32 R5, R24, 0x10000, RZ ;  /* 0x0001000018057824 */ /* 0x021fe200078e00ff */
[----:B------:R-:W-:Y:S01]  /*2520*/  ISETP.GT.AND P1, PT, R4, 0x8, PT ;  /* 0x000000080400780c */ /* 0x000fe20003f24270 */
[----:B------:R-:W-:Y:S02]  /*2530*/  BSSY B1, `(.L_x_35) ;  /* 0x0000008000017945 */ /* 0x000fe40003800000 */
[----:B------:R-:W-:Y:S01]  /*2540*/  FMUL R14, R5, R56 ;  /* 0x00000038050e7220 */ /* 0x000fe20000400000 */
[----:B------:R-:W-:-:S03]  /*2550*/  ISETP.GT.AND P2, PT, R3, RZ, P1 ;  /* 0x000000ff0300720c */ /* 0x000fc60000f44270 */
[----:B------:R-:W-:-:S05]  /*2560*/  FFMA R14, R27, R19, R14 ;  /* 0x000000131b0e7223 */ /* 0x000fca000000000e */
[----:B------:R-:W-:-:S05]  /*2570*/  F2FP.BF16.F32.PACK_AB R14, RZ, R14 ;  /* 0x0000000eff0e723e */ /* 0x000fca00000010ff */
[----:B------:R0:W-:Y:S01]  /*2580*/  @P0 STG.E.U16 desc[UR38][R12.64+0x2], R14 ;  /* 0x0000020e0c000986 */ /* 0x0001e2000c101526 */
[----:B------:R-:W-:Y:S05]  /*2590*/  @!P2 BRA `(.L_x_36) ;  /* 0x000000000004a947 */ /* 0x000fea0003800000 */
[----:B------:R3:W5:Y:S02]  /*25a0*/  LDG.E.LTC128B.U16 R24, desc[UR38][R6.64+0x10] ;  /* 0x0000102606187981 */ /* 0x000764000c1e1520 */
.L_x_36:
[----:B------:R-:W-:Y:S05]  /*25b0*/  BSYNC B1 ;  /* 0x0000000000017941 */ /* 0x000fea0003800000 */
.L_x_35:
[----:B-----5:R-:W-:Y:S01]  /*25c0*/  IMAD.U32 R5, R24, 0x10000, RZ ;  /* 0x0001000018057824 */ /* 0x020fe200078e00ff */
        /* <DEDUP_REMOVED lines=9> */
.L_x_38:
[----:B------:R-:W-:Y:S05]  /*2660*/  BSYNC B1 ;  /* 0x0000000000017941 */ /* 0x000fea0003800000 */
.L_x_37:
[----:B----45:R-:W-:Y:S01]  /*2670*/  IMAD.U32 R5, R24, 0x10000, RZ ;  /* 0x0001000018057824 */ /* 0x030fe200078e00ff */
[----:B------:R-:W-:Y:S01]  /*2680*/  ISETP.GT.AND P1, PT, R3, 0x8, P1 ;  /* 0x000000080300780c */ /* 0x000fe20000f24270 */
[----:B------:R-:W-:Y:S02]  /*2690*/  BSSY B1, `(.L_x_39) ;  /* 0x0000007000017945 */ /* 0x000fe40003800000 */
[----:B0-----:R-:W-:-:S04]  /*26a0*/  FMUL R14, R5, R56 ;  /* 0x00000038050e7220 */ /* 0x001fc80000400000 */
[----:B------:R-:W-:-:S05]  /*26b0*/  FFMA R14, R29, R19, R14 ;  /* 0x000000131d0e7223 */ /* 0x000fca000000000e */
[----:B------:R-:W-:-:S05]  /*26c0*/  F2FP.BF16.F32.PACK_AB R14, RZ, R14 ;  /* 0x0000000eff0e723e */ /* 0x000fca00000010ff */
[----:B------:R0:W-:Y:S01]  /*26d0*/  @P3 STG.E.U16 desc[UR38][R8.64+0x12], R14 ;  /* 0x0000120e08003986 */ /* 0x0001e2000c101526 */
[----:B------:R-:W-:Y:S05]  /*26e0*/  @!P1 BRA `(.L_x_40) ;  /* 0x0000000000049947 */ /* 0x000fea0003800000 */
[----:B------:R4:W5:Y:S02]  /*26f0*/  LDG.E.LTC128B.U16 R24, desc[UR38][R10.64+0x10] ;  /* 0x000010260a187981 */ /* 0x000964000c1e1520 */
.L_x_40:
[----:B------:R-:W-:Y:S05]  /*2700*/  BSYNC B1 ;  /* 0x0000000000017941 */ /* 0x000fea0003800000 */
.L_x_39:
[----:B-----5:R-:W-:Y:S01]  /*2710*/  IMAD.U32 R5, R24, 0x10000, RZ ;  /* 0x0001000018057824 */ /* 0x020fe200078e00ff */
[----:B------:R-:W-:Y:S01]  /*2720*/  ISETP.GT.AND P0, PT, R3, 0x8, P0 ;  /* 0x000000080300780c */ /* 0x000fe20000704270 */
[----:B------:R-:W-:Y:S02]  /*2730*/  BSSY B1, `(.L_x_41) ;  /* 0x0000007000017945 */ /* 0x000fe40003800000 */
[----:B------:R-:W-:-:S04]  /*2740*/  FMUL R5, R5, R56 ;  /* 0x0000003805057220 */ /* 0x000fc80000400000 */
[----:B------:R-:W-:-:S05]  /*2750*/  FFMA R5, R30, R19, R5 ;  /* 0x000000131e057223 */ /* 0x000fca0000000005 */
[----:B------:R-:W-:-:S05]  /*2760*/  F2FP.BF16.F32.PACK_AB R5, RZ, R5 ;  /* 0x00000005ff05723e */ /* 0x000fca00000010ff */
[----:B------:R0:W-:Y:S01]  /*2770*/  @P1 STG.E.U16 desc[UR38][R12.64+0x10], R5 ;  /* 0x000010050c001986 */ /* 0x0001e2000c101526 */
[----:B------:R-:W-:Y:S05]  /*2780*/  @!P0 BRA `(.L_x_42) ;  /* 0x0000000000048947 */ /* 0x000fea0003800000 */
[----:B------:R0:W5:Y:S02]  /*2790*/  LDG.E.LTC128B.U16 R24, desc[UR38][R10.64+0x12] ;  /* 0x000012260a187981 */ /* 0x000164000c1e1520 */
.L_x_42:
[----:B------:R-:W-:Y:S05]  /*27a0*/  BSYNC B1 ;  /* 0x0000000000017941 */ /* 0x000fea0003800000 */
.L_x_41:
        /* <DEDUP_REMOVED lines=10> */
.L_x_44:
[----:B------:R-:W-:Y:S05]  /*2850*/  BSYNC B1 ;  /* 0x0000000000017941 */ /* 0x000fea0003800000 */
.L_x_43:
        /* <DEDUP_REMOVED lines=10> */
.L_x_46:
[----:B------:R-:W-:Y:S05]  /*2900*/  BSYNC B1 ;  /* 0x0000000000017941 */ /* 0x000fea0003800000 */
.L_x_45:
[----:B0----5:R-:W-:Y:S01]  /*2910*/  IMAD.U32 R5, R24, 0x10000, RZ ;  /* 0x0001000018057824 */ /* 0x021fe200078e00ff */
        /* <DEDUP_REMOVED lines=8> */
.L_x_48:
[----:B------:R-:W-:Y:S05]  /*29a0*/  BSYNC B1 ;  /* 0x0000000000017941 */ /* 0x000fea0003800000 */
.L_x_47:
        /* <DEDUP_REMOVED lines=9> */
.L_x_50:
[----:B------:R-:W-:Y:S05]  /*2a40*/  BSYNC B1 ;  /* 0x0000000000017941 */ /* 0x000fea0003800000 */
.L_x_49:
        /* <DEDUP_REMOVED lines=10> */
.L_x_52:
[----:B------:R-:W-:Y:S05]  /*2af0*/  BSYNC B1 ;  /* 0x0000000000017941 */ /* 0x000fea0003800000 */
.L_x_51:
        /* <DEDUP_REMOVED lines=10> */
.L_x_54:
[----:B------:R-:W-:Y:S05]  /*2ba0*/  BSYNC B1 ;  /* 0x0000000000017941 */ /* 0x000fea0003800000 */
.L_x_53:
        /* <DEDUP_REMOVED lines=9> */
.L_x_56:
[----:B------:R-:W-:Y:S05]  /*2c40*/  BSYNC B1 ;  /* 0x0000000000017941 */ /* 0x000fea0003800000 */
.L_x_55:
        /* <DEDUP_REMOVED lines=9> */
.L_x_58:
[----:B------:R-:W-:Y:S05]  /*2ce0*/  BSYNC B1 ;  /* 0x0000000000017941 */ /* 0x000fea0003800000 */
.L_x_57:
        /* <DEDUP_REMOVED lines=10> */
.L_x_60:
[----:B------:R-:W-:Y:S05]  /*2d90*/  BSYNC B1 ;  /* 0x0000000000017941 */ /* 0x000fea0003800000 */
.L_x_59:
        /* <DEDUP_REMOVED lines=10> */
.L_x_62:
[----:B------:R-:W-:Y:S05]  /*2e40*/  BSYNC B1 ;  /* 0x0000000000017941 */ /* 0x000fea0003800000 */
.L_x_61:
        /* <DEDUP_REMOVED lines=9> */
.L_x_64:
[----:B------:R-:W-:Y:S05]  /*2ee0*/  BSYNC B1 ;  /* 0x0000000000017941 */ /* 0x000fea0003800000 */
.L_x_63:
        /* <DEDUP_REMOVED lines=9> */
.L_x_66:
[----:B------:R-:W-:Y:S05]  /*2f80*/  BSYNC B1 ;  /* 0x0000000000017941 */ /* 0x000fea0003800000 */
.L_x_65:
        /* <DEDUP_REMOVED lines=10> */
.L_x_68:
[----:B------:R-:W-:Y:S05]  /*3030*/  BSYNC B1 ;  /* 0x0000000000017941 */ /* 0x000fea0003800000 */
.L_x_67:
        /* <DEDUP_REMOVED lines=10> */
.L_x_70:
[----:B------:R-:W-:Y:S05]  /*30e0*/  BSYNC B1 ;  /* 0x0000000000017941 */ /* 0x000fea0003800000 */
.L_x_69:
        /* <DEDUP_REMOVED lines=9> */
.L_x_72:
[----:B------:R-:W-:Y:S05]  /*3180*/  BSYNC B1 ;  /* 0x0000000000017941 */ /* 0x000fea0003800000 */
.L_x_71:
        /* <DEDUP_REMOVED lines=9> */
.L_x_74:
[----:B------:R-:W-:Y:S05]  /*3220*/  BSYNC B1 ;  /* 0x0000000000017941 */ /* 0x000fea0003800000 */
.L_x_73:
        /* <DEDUP_REMOVED lines=10> */
.L_x_76:
[----:B------:R-:W-:Y:S05]  /*32d0*/  BSYNC B1 ;  /* 0x0000000000017941 */ /* 0x000fea0003800000 */
.L_x_75:
        /* <DEDUP_REMOVED lines=10> */
.L_x_78:
[----:B------:R-:W-:Y:S05]  /*3380*/  BSYNC B1 ;  /* 0x0000000000017941 */ /* 0x000fea0003800000 */
.L_x_77:
        /* <DEDUP_REMOVED lines=9> */
.L_x_80:
[----:B------:R-:W-:Y:S05]  /*3420*/  BSYNC B1 ;  /* 0x0000000000017941 */ /* 0x000fea0003800000 */
.L_x_79:
        /* <DEDUP_REMOVED lines=9> */
.L_x_82:
[----:B------:R-:W-:Y:S05]  /*34c0*/  BSYNC B1 ;  /* 0x0000000000017941 */ /* 0x000fea0003800000 */
.L_x_81:
        /* <DEDUP_REMOVED lines=10> */
.L_x_84:
[----:B------:R-:W-:Y:S05]  /*3570*/  BSYNC B1 ;  /* 0x0000000000017941 */ /* 0x000fea0003800000 */
.L_x_83:
[----:B-----5:R-:W-:Y:S01]  /*3580*/  IMAD.U32 R5, R24, 0x10000, RZ ;  /* 0x0001000018057824 */ /* 0x020fe200078e00ff */
[----:B------:R-:W-:Y:S01]  /*3590*/  ISETP.GT.AND P0, PT, R4, 0x39, PT ;  /* 0x000000390400780c */ /* 0x000fe20003f04270 */
[----:B------:R-:W-:Y:S01]  /*35a0*/  @P2 IMAD.MOV.U32 R4, RZ, RZ, R8 ;  /* 0x000000ffff042224 */ /* 0x000fe200078e0008 */
[----:B------:R-:W-:Y:S01]  /*35b0*/  BSSY B1, `(.L_x_85) ;  /* 0x000000a000017945 */ /* 0x000fe20003800000 */
[----:B------:R-:W-:Y:S01]  /*35c0*/  FMUL R5, R5, R56 ;  /* 0x0000003805057220 */ /* 0x000fe20000400000 */
[----:B------:R-:W-:-:S03]  /*35d0*/  ISETP.GT.AND P3, PT, R3, RZ, P0 ;  /* 0x000000ff0300720c */ /* 0x000fc60000764270 */
[----:B------:R-:W-:-:S05]  /*35e0*/  FFMA R5, R52, R19, R5 ;  /* 0x0000001334057223 */ /* 0x000fca0000000005 */
[----:B------:R-:W-:-:S04]  /*35f0*/  F2FP.BF16.F32.PACK_AB R5, RZ, R5 ;  /* 0x00000005ff05723e */ /* 0x000fc800000010ff */
[----:B0-----:R-:W-:Y:S01]  /*3600*/  PRMT R14, R5, 0x7610, R14 ;  /* 0x00007610050e7816 */ /* 0x001fe2000000000e */
[----:B------:R-:W-:-:S05]  /*3610*/  @P2 IMAD.MOV.U32 R5, RZ, RZ, R9 ;  /* 0x000000ffff052224 */ /* 0x000fca00078e0009 */
[----:B------:R0:W-:Y:S01]  /*3620*/  @P2 STG.E.U16 desc[UR38][R4.64+0x70], R14 ;  /* 0x0000700e04002986 */ /* 0x0001e2000c101526 */
[----:B------:R-:W-:Y:S05]  /*3630*/  @!P3 BRA `(.L_x_86) ;  /* 0x000000000004b947 */ /* 0x000fea0003800000 */
[----:B------:R0:W5:Y:S02]  /*3640*/  LDG.E.LTC128B.U16 R24, desc[UR38][R6.64+0x72] ;  /* 0x0000722606187981 */ /* 0x000164000c1e1520 */
.L_x_86:
[----:B------:R-:W-:Y:S05]  /*3650*/  BSYNC B1 ;  /* 0x0000000000017941 */ /* 0x000fea0003800000 */
.L_x_85:
        /* <DEDUP_REMOVED lines=9> */
.L_x_88:
[----:B------:R-:W-:Y:S05]  /*36f0*/  BSYNC B1 ;  /* 0x0000000000017941 */ /* 0x000fea0003800000 */
.L_x_87:
[----:B-----5:R-:W-:Y:S01]  /*3700*/  IMAD.U32 R5, R24, 0x10000, RZ ;  /* 0x0001000018057824 */ /* 0x020fe200078e00ff */
[----:B------:R-:W-:Y:S01]  /*3710*/  ISETP.GT.AND P0, PT, R3, 0x8, P0 ;  /* 0x000000080300780c */ /* 0x000fe20000704270 */
[----:B0-----:R-:W-:Y:S01]  /*3720*/  @P1 IMAD.MOV.U32 R4, RZ, RZ, R12 ;  /* 0x000000ffff041224 */ /* 0x001fe200078e000c */
[----:B------:R-:W-:Y:S01]  /*3730*/  BSSY B1, `(.L_x_89) ;  /* 0x0000009000017945 */ /* 0x000fe20003800000 */
[----:B------:R-:W-:-:S04]  /*3740*/  FMUL R5, R5, R56 ;  /* 0x0000003805057220 */ /* 0x000fc80000400000 */
[----:B------:R-:W-:-:S05]  /*3750*/  FFMA R5, R54, R19, R5 ;  /* 0x0000001336057223 */ /* 0x000fca0000000005 */
[----:B------:R-:W-:-:S04]  /*3760*/  F2FP.BF16.F32.PACK_AB R5, RZ, R5 ;  /* 0x00000005ff05723e */ /* 0x000fc800000010ff */
[----:B-1-3--:R-:W-:Y:S01]  /*3770*/  PRMT R6, R5, 0x7610, R6 ;  /* 0x0000761005067816 */ /* 0x00afe20000000006 */
[----:B------:R-:W-:-:S05]  /*3780*/  @P1 IMAD.MOV.U32 R5, RZ, RZ, R13 ;  /* 0x000000ffff051224 */ /* 0x000fca00078e000d */
[----:B------:R0:W-:Y:S01]  /*3790*/  @P1 STG.E.U16 desc[UR38][R4.64+0x70], R6 ;  /* 0x0000700604001986 */ /* 0x0001e2000c101526 */
[----:B------:R-:W-:Y:S05]  /*37a0*/  @!P0 BRA `(.L_x_90) ;  /* 0x0000000000048947 */ /* 0x000fea0003800000 */
[----:B------:R1:W5:Y:S02]  /*37b0*/  LDG.E.LTC128B.U16 R24, desc[UR38][R10.64+0x72] ;  /* 0x000072260a187981 */ /* 0x000364000c1e1520 */
.L_x_90:
[----:B------:R-:W-:Y:S05]  /*37c0*/  BSYNC B1 ;  /* 0x0000000000017941 */ /* 0x000fea0003800000 */
.L_x_89:
[----:B------:R-:W-:Y:S05]  /*37d0*/  @!P0 BRA `(.L_x_91) ;  /* 0x0000000800a88947 */ /* 0x000fea0003800000 */
[----:B-----5:R-:W-:-:S04]  /*37e0*/  IMAD.U32 R3, R24, 0x10000, RZ ;  /* 0x0001000018037824 */ /* 0x020fc800078e00ff */
[----:B0-----:R-:W-:-:S04]  /*37f0*/  FMUL R4, R3, R56 ;  /* 0x0000003803047220 */ /* 0x001fc80000400000 */
[----:B------:R-:W-:-:S05]  /*3800*/  FFMA R4, R55, R19, R4 ;  /* 0x0000001337047223 */ /* 0x000fca0000000004 */
[----:B------:R-:W-:-:S05]  /*3810*/  F2FP.BF16.F32.PACK_AB R4, RZ, R4 ;  /* 0x00000004ff04723e */ /* 0x000fca00000010ff */
[----:B------:R3:W-:Y:S01]  /*3820*/  STG.E.U16 desc[UR38][R12.64+0x72], R4 ;  /* 0x000072040c007986 */ /* 0x0007e2000c101526 */
[----:B------:R-:W-:Y:S05]  /*3830*/  BRA `(.L_x_91) ;  /* 0x0000000800907947 */ /* 0x000fea0003800000 */
.L_x_30:
[----:B------:R-:W-:Y:S01]  /*3840*/  ISETP.GT.AND P3, PT, R4, 0x1, PT ;  /* 0x000000010400780c */ /* 0x000fe20003f64270 */
[----:B------:R-:W-:Y:S01]  /*3850*/  ULDC.64 UR4, c[0x0][0x5c0] ;  /* 0x0001700000047ab9 */ /* 0x000fe20000000a00 */
[-C--:B------:R-:W-:Y:S01]  /*3860*/  FMUL R24, R24, R19.reuse ;  /* 0x0000001318187220 */ /* 0x080fe20000400000 */
[----:B------:R-:W-:Y:S01]  /*3870*/  LEA R6, P4, R70, UR4, 0x1 ;  /* 0x0000000446067c11 */ /* 0x000fe2000f8808ff */
[-C--:B------:R-:W-:Y:S01]  /*3880*/  FMUL R25, R25, R19.reuse ;  /* 0x0000001319197220 */ /* 0x080fe20000400000 */
[----:B------:R-:W-:Y:S01]  /*3890*/  ISETP.GT.AND P0, PT, R3, RZ, P3 ;  /* 0x000000ff0300720c */ /* 0x000fe20001f04270 */
[-C--:B------:R-:W-:Y:S01]  /*38a0*/  FMUL R26, R26, R19.reuse ;  /* 0x000000131a1a7220 */ /* 0x080fe20000400000 */
[----:B------:R-:W-:Y:S01]  /*38b0*/  F2FP.BF16.F32.PACK_AB R24, RZ, R24 ;  /* 0x00000018ff18723e */ /* 0x000fe200000010ff */
[-C--:B------:R-:W-:Y:S01]  /*38c0*/  FMUL R27, R27, R19.reuse ;  /* 0x000000131b1b7220 */ /* 0x080fe20000400000 */
[----:B------:R-:W-:Y:S01]  /*38d0*/  LEA.HI.X R7, R70, UR5, R81, 0x1, P4 ;  /* 0x0000000546077c11 */ /* 0x000fe2000a0f0c51 */
[----:B------:R-:W-:Y:S01]  /*38e0*/  FMUL R28, R28, R19 ;  /* 0x000000131c1c7220 */ /* 0x000fe20000400000 */
[----:B------:R-:W-:Y:S01]  /*38f0*/  F2FP.BF16.F32.PACK_AB R25, RZ, R25 ;  /* 0x00000019ff19723e */ /* 0x000fe200000010ff */
[-C--:B------:R-:W-:Y:S01]  /*3900*/  FMUL R29, R29, R19.reuse ;  /* 0x000000131d1d7220 */ /* 0x080fe20000400000 */
[----:B------:R-:W-:Y:S01]  /*3910*/  ISETP.GT.AND P2, PT, R3, 0x8, P2 ;  /* 0x000000080300780c */ /* 0x000fe20001744270 */
[----:B------:R-:W-:Y:S01]  /*3920*/  @P1 STG.E.U16 desc[UR38][R6.64], R24 ;  /* 0x0000001806001986 */ /* 0x000fe2000c101526 */
[----:B------:R-:W-:Y:S01]  /*3930*/  ISETP.GT.AND P1, PT, R4, 0x8, PT ;  /* 0x000000080400780c */ /* 0x000fe20003f24270 */
[-C--:B------:R-:W-:Y:S01]  /*3940*/  FMUL R30, R30, R19.reuse ;  /* 0x000000131e1e7220 */ /* 0x080fe20000400000 */
[C---:B------:R-:W-:Y:S01]  /*3950*/  SHF.L.U64.HI R5, R57.reuse, 0x1, R58 ;  /* 0x0000000139057819 */ /* 0x040fe2000001023a */
[----:B------:R-:W-:Y:S01]  /*3960*/  @P0 STG.E.U16 desc[UR38][R6.64+0x2], R25 ;  /* 0x0000021906000986 */ /* 0x000fe2000c101526 */
[----:B------:R-:W-:Y:S01]  /*3970*/  LEA R8, P5, R57, R6, 0x1 ;  /* 0x0000000639087211 */ /* 0x000fe200078a08ff */
[-C--:B------:R-:W-:Y:S01]  /*3980*/  FMUL R31, R31, R19.reuse ;  /* 0x000000131f1f7220 */ /* 0x080fe20000400000 */
[----:B------:R-:W-:Y:S01]  /*3990*/  ISETP.GT.AND P3, PT, R3, 0x8, P3 ;  /* 0x000000080300780c */ /* 0x000fe20001f64270 */
[-C--:B------:R-:W-:Y:S01]  /*39a0*/  FMUL R32, R32, R19.reuse ;  /* 0x0000001320207220 */ /* 0x080fe20000400000 */
[----:B------:R-:W-:Y:S01]  /*39b0*/  ISETP.GT.AND P0, PT, R4, 0x9, PT ;  /* 0x000000090400780c */ /* 0x000fe20003f04270 */
[----:B------:R-:W-:Y:S01]  /*39c0*/  IMAD.X R9, R5, 0x1, R7, P5 ;  /* 0x0000000105097824 */ /* 0x000fe200028e0607 */
[----:B------:R-:W-:Y:S01]  /*39d0*/  ISETP.GT.AND P4, PT, R3, RZ, P1 ;  /* 0x000000ff0300720c */ /* 0x000fe20000f84270 */
[-C--:B------:R-:W-:Y:S01]  /*39e0*/  FMUL R33, R33, R19.reuse ;  /* 0x0000001321217220 */ /* 0x080fe20000400000 */
[----:B------:R-:W-:Y:S01]  /*39f0*/  F2FP.BF16.F32.PACK_AB R26, RZ, R26 ;  /* 0x0000001aff1a723e */ /* 0x000fe200000010ff */
[-C--:B------:R-:W-:Y:S01]  /*3a00*/  FMUL R34, R34, R19.reuse ;  /* 0x0000001322227220 */ /* 0x080fe20000400000 */
[----:B------:R-:W-:Y:S01]  /*3a10*/  ISETP.GT.AND P5, PT, R3, RZ, P0 ;  /* 0x000000ff0300720c */ /* 0x000fe200007a4270 */
[----:B------:R-:W-:Y:S01]  /*3a20*/  FMUL R35, R35, R19 ;  /* 0x0000001323237220 */ /* 0x000fe20000400000 */
[----:B------:R-:W-:Y:S01]  /*3a30*/  F2FP.BF16.F32.PACK_AB R27, RZ, R27 ;  /* 0x0000001bff1b723e */ /* 0x000fe200000010ff */
[----:B------:R-:W-:Y:S01]  /*3a40*/  @P2 STG.E.U16 desc[UR38][R8.64], R26 ;  /* 0x0000001a08002986 */ /* 0x000fe2000c101526 */
[----:B------:R-:W-:Y:S01]  /*3a50*/  F2FP.BF16.F32.PACK_AB R28, RZ, R28 ;  /* 0x0000001cff1c723e */ /* 0x000fe200000010ff */
[-C--:B------:R-:W-:Y:S01]  /*3a60*/  FMUL R36, R36, R19.reuse ;  /* 0x0000001324247220 */ /* 0x080fe20000400000 */
[----:B------:R-:W-:Y:S01]  /*3a70*/  ISETP.GT.AND P2, PT, R3, 0x8, P1 ;  /* 0x000000080300780c */ /* 0x000fe20000f44270 */
[----:B------:R-:W-:Y:S01]  /*3a80*/  @P3 STG.E.U16 desc[UR38][R8.64+0x2], R27 ;  /* 0x0000021b08003986 */ /* 0x000fe2000c101526 */
[----:B------:R-:W-:Y:S01]  /*3a90*/  ISETP.GT.AND P1, PT, R4, 0x10, PT ;  /* 0x000000100400780c */ /* 0x000fe20003f24270 */
[----:B------:R-:W-:Y:S01]  /*3aa0*/  FMUL R37, R37, R19 ;  /* 0x0000001325257220 */ /* 0x000fe20000400000 */
[----:B------:R-:W-:Y:S01]  /*3ab0*/  F2FP.BF16.F32.PACK_AB R29, RZ, R29 ;  /* 0x0000001dff1d723e */ /* 0x000fe200000010ff */
[----:B------:R-:W-:Y:S01]  /*3ac0*/  @P4 STG.E.U16 desc[UR38][R6.64+0x10], R28 ;  /* 0x0000101c06004986 */ /* 0x000fe2000c101526 */
[C---:B------:R-:W-:Y:S01]  /*3ad0*/  ISETP.GT.AND P3, PT, R3.reuse, 0x8, P0 ;  /* 0x000000080300780c */ /* 0x040fe20000764270 */
[-C--:B------:R-:W-:Y:S01]  /*3ae0*/  FMUL R38, R38, R19.reuse ;  /* 0x0000001326267220 */ /* 0x080fe20000400000 */
[----:B------:R-:W-:Y:S01]  /*3af0*/  ISETP.GT.AND P0, PT, R4, 0x11, PT ;  /* 0x000000110400780c */ /* 0x000fe20003f04270 */
[----:B------:R-:W-:Y:S01]  /*3b00*/  @P5 STG.E.U16 desc[UR38][R6.64+0x12], R29 ;  /* 0x0000121d06005986 */ /* 0x000fe2000c101526 */
        /* <DEDUP_REMOVED lines=42> */
[----:B------:R-:W-:Y:S01]  /*3db0*/  ISETP.GT.AND P5, PT, R3, RZ, P0 ;  /* 0x000000ff0300720c */ /* 0x000fe200007a4270 */
[-C--:B------:R-:W-:Y:S01]  /*3dc0*/  FMUL R52, R52, R19.reuse ;  /* 0x0000001334347220 */ /* 0x080fe20000400000 */
[----:B------:R-:W-:Y:S01]  /*3dd0*/  F2FP.BF16.F32.PACK_AB R38, RZ, R38 ;  /* 0x00000026ff26723e */ /* 0x000fe200000010ff */
[----:B------:R-:W-:Y:S01]  /*3de0*/  FMUL R53, R53, R19 ;  /* 0x0000001335357220 */ /* 0x000fe20000400000 */
[----:B------:R-:W-:Y:S01]  /*3df0*/  F2FP.BF16.F32.PACK_AB R39, RZ, R39 ;  /* 0x00000027ff27723e */ /* 0x000fe200000010ff */
[----:B------:R-:W-:Y:S01]  /*3e00*/  FMUL R54, R54, R19 ;  /* 0x0000001336367220 */ /* 0x000fe20000400000 */
[----:B------:R-:W-:Y:S01]  /*3e10*/  F2FP.BF16.F32.PACK_AB R40, RZ, R40 ;  /* 0x00000028ff28723e */ /* 0x000fe200000010ff */
[----:B------:R-:W-:Y:S01]  /*3e20*/  @P2 STG.E.U16 desc[UR38][R8.64+0x30], R38 ;  /* 0x0000302608002986 */ /* 0x000fe2000c101526 */
[----:B------:R-:W-:Y:S01]  /*3e30*/  F2FP.BF16.F32.PACK_AB R41, RZ, R41 ;  /* 0x00000029ff29723e */ /* 0x000fe200000010ff */
[----:B------:R-:W-:Y:S01]  /*3e40*/  FMUL R55, R55, R19 ;  /* 0x0000001337377220 */ /* 0x000fe20000400000 */
[C---:B------:R-:W-:Y:S01]  /*3e50*/  ISETP.GT.AND P1, PT, R3.reuse, 0x8, P1 ;  /* 0x000000080300780c */ /* 0x040fe20000f24270 */
[----:B------:R-:W-:Y:S01]  /*3e60*/  @P3 STG.E.U16 desc[UR38][R8.64+0x32], R39 ;  /* 0x0000322708003986 */ /* 0x000fe2000c101526 */
[----:B------:R-:W-:-:S02]  /*3e70*/  ISETP.GT.AND P2, PT, R3, 0x8, P0 ;  /* 0x000000080300780c */ /* 0x000fc40000744270 */
[C---:B------:R-:W-:Y:S01]  /*3e80*/  ISETP.GT.AND P0, PT, R4.reuse, 0x29, PT ;  /* 0x000000290400780c */ /* 0x040fe20003f04270 */
[----:B------:R-:W-:Y:S01]  /*3e90*/  @P4 STG.E.U16 desc[UR38][R6.64+0x40], R40 ;  /* 0x0000402806004986 */ /* 0x000fe2000c101526 */
[----:B------:R-:W-:Y:S02]  /*3ea0*/  ISETP.GT.AND P4, PT, R4, 0x28, PT ;  /* 0x000000280400780c */ /* 0x000fe40003f84270 */
[----:B------:R-:W-:Y:S01]  /*3eb0*/  F2FP.BF16.F32.PACK_AB R42, RZ, R42 ;  /* 0x0000002aff2a723e */ /* 0x000fe200000010ff */
[----:B------:R-:W-:Y:S01]  /*3ec0*/  @P5 STG.E.U16 desc[UR38][R6.64+0x42], R41 ;  /* 0x0000422906005986 */ /* 0x000fe2000c101526 */
[C---:B------:R-:W-:Y:S02]  /*3ed0*/  ISETP.GT.AND P5, PT, R3.reuse, RZ, P4 ;  /* 0x000000ff0300720c */ /* 0x040fe400027a4270 */
[----:B------:R-:W-:Y:S01]  /*3ee0*/  ISETP.GT.AND P3, PT, R3, RZ, P0 ;  /* 0x000000ff0300720c */ /* 0x000fe20000764270 */
[----:B------:R-:W-:Y:S01]  /*3ef0*/  @P1 STG.E.U16 desc[UR38][R8.64+0x40], R42 ;  /* 0x0000402a08001986 */ /* 0x000fe2000c101526 */
[----:B------:R-:W-:-:S02]  /*3f00*/  F2FP.BF16.F32.PACK_AB R43, RZ, R43 ;  /* 0x0000002bff2b723e */ /* 0x000fc400000010ff */
[----:B------:R-:W-:Y:S02]  /*3f10*/  F2FP.BF16.F32.PACK_AB R44, RZ, R44 ;  /* 0x0000002cff2c723e */ /* 0x000fe400000010ff */
[C---:B------:R-:W-:Y:S01]  /*3f20*/  ISETP.GT.AND P4, PT, R3.reuse, 0x8, P4 ;  /* 0x000000080300780c */ /* 0x040fe20002784270 */
[----:B------:R-:W-:Y:S01]  /*3f30*/  @P2 STG.E.U16 desc[UR38][R8.64+0x42], R43 ;  /* 0x0000422b08002986 */ /* 0x000fe2000c101526 */
[----:B------:R-:W-:Y:S02]  /*3f40*/  F2FP.BF16.F32.PACK_AB R45, RZ, R45 ;  /* 0x0000002dff2d723e */ /* 0x000fe400000010ff */
[C---:B------:R-:W-:Y:S01]  /*3f50*/  ISETP.GT.AND P2, PT, R4.reuse, 0x31, PT ;  /* 0x000000310400780c */ /* 0x040fe20003f44270 */
[----:B------:R-:W-:Y:S01]  /*3f60*/  @P5 STG.E.U16 desc[UR38][R6.64+0x50], R44 ;  /* 0x0000502c06005986 */ /* 0x000fe2000c101526 */
[----:B------:R-:W-:Y:S02]  /*3f70*/  ISETP.GT.AND P5, PT, R3, 0x8, P0 ;  /* 0x000000080300780c */ /* 0x000fe400007a4270 */
[C---:B------:R-:W-:Y:S01]  /*3f80*/  ISETP.GT.AND P1, PT, R4.reuse, 0x38, PT ;  /* 0x000000380400780c */ /* 0x040fe20003f24270 */
[----:B------:R-:W-:Y:S01]  /*3f90*/  @P3 STG.E.U16 desc[UR38][R6.64+0x52], R45 ;  /* 0x0000522d06003986 */ /* 0x000fe2000c101526 */
[----:B------:R-:W-:-:S02]  /*3fa0*/  ISETP.GT.AND P3, PT, R4, 0x30, PT ;  /* 0x000000300400780c */ /* 0x000fc40003f64270 */
[----:B------:R-:W-:Y:S01]  /*3fb0*/  ISETP.GT.AND P0, PT, R4, 0x39, PT ;  /* 0x000000390400780c */ /* 0x000fe20003f04270 */
[----:B------:R-:W-:Y:S01]  /*3fc0*/  @P4 IMAD.MOV.U32 R4, RZ, RZ, R8 ;  /* 0x000000ffff044224 */ /* 0x000fe200078e0008 */
[----:B------:R-:W-:Y:S01]  /*3fd0*/  F2FP.BF16.F32.PACK_AB R46, RZ, R46 ;  /* 0x0000002eff2e723e */ /* 0x000fe200000010ff */
[----:B------:R-:W-:Y:S01]  /*3fe0*/  @P4 IMAD.MOV.U32 R5, RZ, RZ, R9 ;  /* 0x000000ffff054224 */ /* 0x000fe200078e0009 */
[----:B------:R-:W-:Y:S02]  /*3ff0*/  F2FP.BF16.F32.PACK_AB R47, RZ, R47 ;  /* 0x0000002fff2f723e */ /* 0x000fe400000010ff */
[----:B------:R-:W-:Y:S02]  /*4000*/  F2FP.BF16.F32.PACK_AB R48, RZ, R48 ;  /* 0x00000030ff30723e */ /* 0x000fe400000010ff */
[----:B------:R0:W-:Y:S01]  /*4010*/  @P4 STG.E.U16 desc[UR38][R4.64+0x50], R46 ;  /* 0x0000502e04004986 */ /* 0x0001e2000c101526 */
[----:B------:R-:W-:Y:S02]  /*4020*/  ISETP.GT.AND P4, PT, R3, RZ, P2 ;  /* 0x000000ff0300720c */ /* 0x000fe40001784270 */
[----:B------:R-:W-:-:S02]  /*4030*/  F2FP.BF16.F32.PACK_AB R49, RZ, R49 ;  /* 0x00000031ff31723e */ /* 0x000fc400000010ff */
[----:B------:R-:W-:Y:S02]  /*4040*/  ISETP.GT.AND P2, PT, R3, 0x8, P2 ;  /* 0x000000080300780c */ /* 0x000fe40001744270 */
[----:B------:R-:W-:Y:S02]  /*4050*/  F2FP.BF16.F32.PACK_AB R50, RZ, R50 ;  /* 0x00000032ff32723e */ /* 0x000fe400000010ff */
[----:B------:R-:W-:Y:S02]  /*4060*/  F2FP.BF16.F32.PACK_AB R51, RZ, R51 ;  /* 0x00000033ff33723e */ /* 0x000fe400000010ff */
[----:B------:R-:W-:Y:S01]  /*4070*/  F2FP.BF16.F32.PACK_AB R52, RZ, R52 ;  /* 0x00000034ff34723e */ /* 0x000fe200000010ff */
[----:B0-----:R-:W-:Y:S01]  /*4080*/  @P5 IMAD.MOV.U32 R4, RZ, RZ, R8 ;  /* 0x000000ffff045224 */ /* 0x001fe200078e0008 */
[----:B------:R-:W-:Y:S01]  /*4090*/  F2FP.BF16.F32.PACK_AB R53, RZ, R53 ;  /* 0x00000035ff35723e */ /* 0x000fe200000010ff */
[----:B------:R-:W-:Y:S01]  /*40a0*/  @P5 IMAD.MOV.U32 R5, RZ, RZ, R9 ;  /* 0x000000ffff055224 */ /* 0x000fe200078e0009 */
[----:B------:R-:W-:-:S02]  /*40b0*/  F2FP.BF16.F32.PACK_AB R54, RZ, R54 ;  /* 0x00000036ff36723e */ /* 0x000fc400000010ff */
[----:B------:R-:W-:Y:S02]  /*40c0*/  F2FP.BF16.F32.PACK_AB R55, RZ, R55 ;  /* 0x00000037ff37723e */ /* 0x000fe400000010ff */
[----:B------:R0:W-:Y:S01]  /*40d0*/  @P5 STG.E.U16 desc[UR38][R4.64+0x52], R47 ;  /* 0x0000522f04005986 */ /* 0x0001e2000c101526 */
[C---:B------:R-:W-:Y:S02]  /*40e0*/  ISETP.GT.AND P5, PT, R3.reuse, RZ, P3 ;  /* 0x000000ff0300720c */ /* 0x040fe40001fa4270 */
[----:B------:R-:W-:-:S11]  /*40f0*/  ISETP.GT.AND P3, PT, R3, 0x8, P3 ;  /* 0x000000080300780c */ /* 0x000fd60001f64270 */
[----:B0-----:R-:W-:Y:S02]  /*4100*/  @P5 IMAD.MOV.U32 R4, RZ, RZ, R6 ;  /* 0x000000ffff045224 */ /* 0x001fe400078e0006 */
[----:B------:R-:W-:-:S05]  /*4110*/  @P5 IMAD.MOV.U32 R5, RZ, RZ, R7 ;  /* 0x000000ffff055224 */ /* 0x000fca00078e0007 */
[----:B------:R0:W-:Y:S01]  /*4120*/  @P5 STG.E.U16 desc[UR38][R4.64+0x60], R48 ;  /* 0x0000603004005986 */ /* 0x0001e2000c101526 */
[C---:B------:R-:W-:Y:S02]  /*4130*/  ISETP.GT.AND P5, PT, R3.reuse, RZ, P0 ;  /* 0x000000ff0300720c */ /* 0x040fe400007a4270 */
[----:B------:R-:W-:Y:S01]  /*4140*/  ISETP.GT.AND P0, PT, R3, 0x8, P0 ;  /* 0x000000080300780c */ /* 0x000fe20000704270 */
[----:B0-----:R-:W-:Y:S02]  /*4150*/  @P4 IMAD.MOV.U32 R4, RZ, RZ, R6 ;  /* 0x000000ffff044224 */ /* 0x001fe400078e0006 */
[----:B------:R-:W-:-:S05]  /*4160*/  @P4 IMAD.MOV.U32 R5, RZ, RZ, R7 ;  /* 0x000000ffff054224 */ /* 0x000fca00078e0007 */
[----:B------:R0:W-:Y:S01]  /*4170*/  @P4 STG.E.U16 desc[UR38][R4.64+0x62], R49 ;  /* 0x0000623104004986 */ /* 0x0001e2000c101526 */
[C---:B------:R-:W-:Y:S02]  /*4180*/  ISETP.GT.AND P4, PT, R3.reuse, RZ, P1 ;  /* 0x000000ff0300720c */ /* 0x040fe40000f84270 */
[----:B------:R-:W-:Y:S01]  /*4190*/  ISETP.GT.AND P1, PT, R3, 0x8, P1 ;  /* 0x000000080300780c */ /* 0x000fe20000f24270 */
[----:B0-----:R-:W-:Y:S02]  /*41a0*/  @P3 IMAD.MOV.U32 R4, RZ, RZ, R8 ;  /* 0x000000ffff043224 */ /* 0x001fe400078e0008 */
[----:B------:R-:W-:-:S05]  /*41b0*/  @P3 IMAD.MOV.U32 R5, RZ, RZ, R9 ;  /* 0x000000ffff053224 */ /* 0x000fca00078e0009 */
[----:B------:R0:W-:Y:S02]  /*41c0*/  @P3 STG.E.U16 desc[UR38][R4.64+0x60], R50 ;  /* 0x0000603204003986 */ /* 0x0001e4000c101526 */
[----:B0-----:R-:W-:Y:S02]  /*41d0*/  @P2 IMAD.MOV.U32 R4, RZ, RZ, R8 ;  /* 0x000000ffff042224 */ /* 0x001fe400078e0008 */
[----:B------:R-:W-:-:S05]  /*41e0*/  @P2 IMAD.MOV.U32 R5, RZ, RZ, R9 ;  /* 0x000000ffff052224 */ /* 0x000fca00078e0009 */
[----:B------:R0:W-:Y:S02]  /*41f0*/  @P2 STG.E.U16 desc[UR38][R4.64+0x62], R51 ;  /* 0x0000623304002986 */ /* 0x0001e4000c101526 */
[----:B0-----:R-:W-:Y:S02]  /*4200*/  @P4 IMAD.MOV.U32 R4, RZ, RZ, R6 ;  /* 0x000000ffff044224 */ /* 0x001fe400078e0006 */
[----:B------:R-:W-:-:S05]  /*4210*/  @P4 IMAD.MOV.U32 R5, RZ, RZ, R7 ;  /* 0x000000ffff054224 */ /* 0x000fca00078e0007 */
[----:B------:R0:W-:Y:S04]  /*4220*/  @P4 STG.E.U16 desc[UR38][R4.64+0x70], R52 ;  /* 0x0000703404004986 */ /* 0x0001e8000c101526 */
[----:B------:R1:W-:Y:S01]  /*4230*/  @P5 STG.E.U16 desc[UR38][R6.64+0x72], R53 ;  /* 0x0000723506005986 */ /* 0x0003e2000c101526 */
[----:B0-----:R-:W-:Y:S02]  /*4240*/  @P1 IMAD.MOV.U32 R4, RZ, RZ, R8 ;  /* 0x000000ffff041224 */ /* 0x001fe400078e0008 */
[----:B------:R-:W-:-:S05]  /*4250*/  @P1 IMAD.MOV.U32 R5, RZ, RZ, R9 ;  /* 0x000000ffff051224 */ /* 0x000fca00078e0009 */
[----:B------:R1:W-:Y:S04]  /*4260*/  @P1 STG.E.U16 desc[UR38][R4.64+0x70], R54 ;  /* 0x0000703604001986 */ /* 0x0003e8000c101526 */
[----:B------:R1:W-:Y:S02]  /*4270*/  @P0 STG.E.U16 desc[UR38][R8.64+0x72], R55 ;  /* 0x0000723708000986 */ /* 0x0003e4000c101526 */
.L_x_91:
[----:B------:R-:W-:Y:S05]  /*4280*/  BSYNC B0 ;  /* 0x0000000000007941 */ /* 0x000fea0003800000 */
.L_x_29:
[----:B------:R-:W-:Y:S01]  /*4290*/  IADD3 R16, P0, R16, UR36, RZ ;  /* 0x0000002410107c10 */ /* 0x000fe2000ff1e0ff */
[----:B------:R-:W-:Y:S01]  /*42a0*/  ULDC.64 UR4, c[0x0][0x650] ;  /* 0x0001940000047ab9 */ /* 0x000fe20000000a00 */
[----:B------:R-:W-:Y:S01]  /*42b0*/  PRMT R3, RZ, 0x7610, R3 ;  /* 0x00007610ff037816 */ /* 0x000fe20000000003 */
[----:B------:R-:W-:Y:S01]  /*42c0*/  IMAD.MOV.U32 R68, RZ, RZ, -0x1 ;  /* 0xffffffffff447424 */ /* 0x000fe200078e00ff */
[----:B------:R-:W-:Y:S01]  /*42d0*/  IADD3.X R17, R17, UR42, RZ, P0, !PT ;  /* 0x0000002a11117c10 */ /* 0x000fe200087fe4ff */
[----:B------:R-:W-:Y:S01]  /*42e0*/  IMAD.MOV.U32 R67, RZ, RZ, -0x1 ;  /* 0xffffffffff437424 */ /* 0x000fe200078e00ff */
[----:B------:R-:W-:-:S04]  /*42f0*/  ISETP.GE.U32.AND P0, PT, R16, UR4, PT ;  /* 0x0000000410007c0c */ /* 0x000fc8000bf06070 */
[----:B------:R-:W-:-:S13]  /*4300*/  ISETP.GE.U32.AND.EX P0, PT, R17, UR5, PT, P0 ;  /* 0x0000000511007c0c */ /* 0x000fda000bf06100 */
[----:B------:R-:W-:Y:S05]  /*4310*/  @P0 BRA `(.L_x_92) ;  /* 0x00000004004c0947 */ /* 0x000fea0003800000 */
[----:B-12-4-:R-:W1:Y:S01]  /*4320*/  LDC.64 R10, c[0x0][0x628] ;  /* 0x00018a00ff0a7b82 */ /* 0x016e620000000a00 */
[----:B---3--:R-:W2:Y:S01]  /*4330*/  S2R R12, SR_CTAID.X ;  /* 0x00000000000c7919 */ /* 0x008ea20000002500 */
[----:B------:R-:W-:Y:S02]  /*4340*/  IMAD.MOV.U32 R8, RZ, RZ, R16 ;  /* 0x000000ffff087224 */ /* 0x000fe400078e0010 */
[----:B------:R-:W-:Y:S01]  /*4350*/  IMAD.MOV.U32 R9, RZ, RZ, R17 ;  /* 0x000000ffff097224 */ /* 0x000fe200078e0011 */
[----:B------:R-:W3:Y:S03]  /*4360*/  S2R R20, SR_CTAID.Y ;  /* 0x0000000000147919 */ /* 0x000ee60000002600 */
[----:B------:R-:W4:Y:S08]  /*4370*/  LDC R0, c[0x0][0x630] ;  /* 0x00018c00ff007b82 */ /* 0x000f300000000800 */
[----:B------:R-:W0:Y:S01]  /*4380*/  LDC.64 R14, c[0x0][0x620] ;  /* 0x00018800ff0e7b82 */ /* 0x000e220000000a00 */
[----:B-1----:R-:W-:-:S04]  /*4390*/  ISETP.NE.U32.AND P0, PT, R10, RZ, PT ;  /* 0x000000ff0a00720c */ /* 0x002fc80003f05070 */
[----:B------:R-:W-:-:S13]  /*43a0*/  ISETP.NE.AND.EX P0, PT, R11, RZ, PT, P0 ;  /* 0x000000ff0b00720c */ /* 0x000fda0003f05300 */
[----:B0-234-:R-:W-:Y:S05]  /*43b0*/  @!P0 BRA `(.L_x_93) ;  /* 0x0000000000288947 */ /* 0x01dfea0003800000 */
        /* <DEDUP_REMOVED lines=10> */
.L_x_93:
[-CC-:B------:R-:W-:Y:S01]  /*4460*/  SHF.R.U64 R67, R8, R0.reuse, R9.reuse ;  /* 0x0000000008437219 */ /* 0x180fe20000001209 */
[----:B------:R-:W0:Y:S01]  /*4470*/  LDC.64 R26, c[0x0][0x640] ;  /* 0x00019000ff1a7b82 */ /* 0x000e220000000a00 */
[----:B------:R-:W-:Y:S01]  /*4480*/  SHF.R.U32.HI R0, RZ, R0, R9 ;  /* 0x00000000ff007219 */ /* 0x000fe20000011609 */
[----:B------:R-:W-:Y:S01]  /*4490*/  ULDC UR4, c[0x0][0x150] ;  /* 0x0000540000047ab9 */ /* 0x000fe20000000800 */
[----:B------:R-:W-:Y:S02]  /*44a0*/  IADD3 R3, P0, RZ, -R67, RZ ;  /* 0x80000043ff037210 */ /* 0x000fe40007f1e0ff */
[----:B------:R-:W-:-:S03]  /*44b0*/  I2FP.F32.U32 R7, R12 ;  /* 0x0000000c00077245 */ /* 0x000fc60000201000 */
[----:B------:R-:W1:Y:S01]  /*44c0*/  LDC R6, c[0x0][0x618] ;  /* 0x00018600ff067b82 */ /* 0x000e620000000800 */
[----:B------:R-:W-:Y:S02]  /*44d0*/  IMAD.X R5, RZ, RZ, ~R0, P0 ;  /* 0x000000ffff057224 */ /* 0x000fe400000e0e00 */
[----:B------:R-:W-:Y:S01]  /*44e0*/  FMUL R7, R7, UR4 ;  /* 0x0000000407077c20 */ /* 0x000fe20008400000 */
[----:B------:R-:W-:Y:S01]  /*44f0*/  ULDC UR4, c[0x0][0x154] ;  /* 0x0000550000047ab9 */ /* 0x000fe20000000800 */
[-C--:B------:R-:W-:Y:S02]  /*4500*/  IMAD R0, R5, R14.reuse, RZ ;  /* 0x0000000e05007224 */ /* 0x080fe400078e02ff */
[C---:B------:R-:W-:Y:S01]  /*4510*/  IMAD.WIDE.U32 R4, R3.reuse, R14, R16 ;  /* 0x0000000e03047225 */ /* 0x040fe200078e0010 */
[----:B------:R-:W2:Y:S01]  /*4520*/  LDC R8, c[0x0][0x608] ;  /* 0x00018200ff087b82 */ /* 0x000ea20000000800 */
[----:B------:R-:W3:Y:S02]  /*4530*/  F2I.U32.TRUNC.NTZ R7, R7 ;  /* 0x0000000700077305 */ /* 0x000ee4000020f000 */
[----:B------:R-:W-:Y:S01]  /*4540*/  IMAD R3, R3, R15, R0 ;  /* 0x0000000f03037224 */ /* 0x000fe200078e0200 */
[----:B------:R-:W-:-:S03]  /*4550*/  I2FP.F32.U32 R0, R20 ;  /* 0x0000001400007245 */ /* 0x000fc60000201000 */
[----:B------:R-:W-:Y:S01]  /*4560*/  IMAD.IADD R3, R5, 0x1, R3 ;  /* 0x0000000105037824 */ /* 0x000fe200078e0203 */
[----:B------:R-:W4:Y:S01]  /*4570*/  LDC R11, c[0x0][0x658] ;  /* 0x00019600ff0b7b82 */ /* 0x000f220000000800 */
[----:B0-----:R-:W-:-:S04]  /*4580*/  ISETP.NE.U32.AND P0, PT, R26, RZ, PT ;  /* 0x000000ff1a00720c */ /* 0x001fc80003f05070 */
[----:B------:R-:W-:-:S03]  /*4590*/  ISETP.NE.AND.EX P0, PT, R27, RZ, PT, P0 ;  /* 0x000000ff1b00720c */ /* 0x000fc60003f05300 */
[----:B------:R-:W0:Y:S01]  /*45a0*/  LDC R9, c[0x0][0x144] ;  /* 0x00005100ff097b82 */ /* 0x000e220000000800 */
[-C--:B-1----:R-:W-:Y:S01]  /*45b0*/  SHF.R.U64 R10, R4, R6.reuse, R3 ;  /* 0x00000006040a7219 */ /* 0x082fe20000001203 */
[----:B---3--:R-:W-:Y:S01]  /*45c0*/  IMAD.MOV R7, RZ, RZ, -R7 ;  /* 0x000000ffff077224 */ /* 0x008fe200078e0a07 */
[----:B------:R-:W-:Y:S01]  /*45d0*/  SHF.R.U32.HI R3, RZ, R6, R3 ;  /* 0x00000006ff037219 */ /* 0x000fe20000011603 */
[----:B------:R-:W-:-:S04]  /*45e0*/  FMUL R6, R0, UR4 ;  /* 0x0000000400067c20 */ /* 0x000fc80008400000 */
[----:B------:R-:W1:Y:S01]  /*45f0*/  LDC R21, c[0x0][0x148] ;  /* 0x00005200ff157b82 */ /* 0x000e620000000800 */
[----:B------:R3:W0:Y:S01]  /*4600*/  F2I.U32.TRUNC.NTZ R14, R6 ;  /* 0x00000006000e7305 */ /* 0x000622000020f000 */
[-CC-:B--2---:R-:W-:Y:S02]  /*4610*/  SHF.R.U64 R13, R10, R8.reuse, R3.reuse ;  /* 0x000000080a0d7219 */ /* 0x184fe40000001203 */
[----:B------:R-:W-:-:S04]  /*4620*/  SHF.R.U32.HI R0, RZ, R8, R3 ;  /* 0x00000008ff007219 */ /* 0x000fc80000011603 */
[----:B-----5:R-:W2:Y:S01]  /*4630*/  LDC R24, c[0x0][0x648] ;  /* 0x00019200ff187b82 */ /* 0x020ea20000000800 */
[-CC-:B----4-:R-:W-:Y:S02]  /*4640*/  SHF.R.U64 R15, R13, R11.reuse, R0.reuse ;  /* 0x0000000b0d0f7219 */ /* 0x190fe40000001200 */
[----:B------:R-:W-:-:S03]  /*4650*/  SHF.R.U32.HI R5, RZ, R11, R0 ;  /* 0x0000000bff057219 */ /* 0x000fc60000011600 */
[----:B------:R-:W-:Y:S02]  /*4660*/  IMAD.MOV.U32 R4, RZ, RZ, R15 ;  /* 0x000000ffff047224 */ /* 0x000fe400078e000f */
[----:B------:R-:W4:Y:S01]  /*4670*/  LDC R28, c[0x0][0x638] ;  /* 0x00018e00ff1c7b82 */ /* 0x000f220000000800 */
[----:B0-----:R-:W-:-:S07]  /*4680*/  IMAD R25, R9, R7, R12 ;  /* 0x0000000709197224 */ /* 0x001fce00078e020c */
[----:B------:R-:W0:Y:S08]  /*4690*/  LDC R29, c[0x0][0x610] ;  /* 0x00018400ff1d7b82 */ /* 0x000e300000000800 */
[----:B------:R-:W0:Y:S01]  /*46a0*/  LDC R30, c[0x0][0x600] ;  /* 0x00018000ff1e7b82 */ /* 0x000e220000000800 */
[----:B-123--:R-:W-:Y:S05]  /*46b0*/  @!P0 BRA `(.L_x_94) ;  /* 0x0000000000288947 */ /* 0x00efea0003800000 */
        /* <DEDUP_REMOVED lines=10> */
.L_x_94:
[----:B------:R-:W-:Y:S01]  /*4760*/  ISETP.NE.AND P0, PT, R2, 0x1, PT ;  /* 0x000000010200780c */ /* 0x000fe20003f05270 */
[----:B------:R-:W-:Y:S01]  /*4770*/  IMAD.MOV R14, RZ, RZ, -R14 ;  /* 0x000000ffff0e7224 */ /* 0x000fe200078e0a0e */
[----:B------:R-:W-:Y:S02]  /*4780*/  SHF.R.U64 R3, R4, R24, R5 ;  /* 0x0000001804037219 */ /* 0x000fe40000001205 */
[----:B------:R-:W-:Y:S02]  /*4790*/  LOP3.LUT R0, R13, R64, RZ, 0xc0, !PT ;  /* 0x000000400d007212 */ /* 0x000fe400078ec0ff */
[----:B------:R-:W-:Y:S01]  /*47a0*/  LOP3.LUT R10, R10, R63, RZ, 0xc0, !PT ;  /* 0x0000003f0a0a7212 */ /* 0x000fe200078ec0ff */
[----:B------:R-:W-:Y:S02]  /*47b0*/  IMAD.MOV R4, RZ, RZ, -R3 ;  /* 0x000000ffff047224 */ /* 0x000fe400078e0a03 */
[----:B------:R-:W-:Y:S02]  /*47c0*/  IMAD R0, R59, R3, R0 ;  /* 0x000000033b007224 */ /* 0x000fe400078e0200 */
[----:B----4-:R-:W-:-:S02]  /*47d0*/  IMAD R3, R4, R28, R15 ;  /* 0x0000001c04037224 */ /* 0x010fc400078e020f */
[----:B------:R-:W-:Y:S02]  /*47e0*/  @P0 IMAD R25, R21, R14, R20 ;  /* 0x0000000e15190224 */ /* 0x000fe400078e0214 */
[----:B0-----:R-:W-:Y:S02]  /*47f0*/  IMAD R5, R3, R30, R10 ;  /* 0x0000001e03057224 */ /* 0x001fe400078e020a */
[----:B------:R-:W-:Y:S02]  /*4800*/  IMAD R0, R0, R29, R25 ;  /* 0x0000001d00007224 */ /* 0x000fe400078e0219 */
[----:B------:R-:W-:-:S03]  /*4810*/  IMAD.MOV.U32 R4, RZ, RZ, 0x1 ;  /* 0x00000001ff047424 */ /* 0x000fc600078e00ff */
[----:B------:R-:W-:Y:S02]  /*4820*/  SEL R68, R5, R0, !P0 ;  /* 0x0000000005447207 */ /* 0x000fe40004000000 */
[----:B------:R-:W-:Y:S02]  /*4830*/  PRMT R3, R4, 0x7610, R3 ;  /* 0x0000761004037816 */ /* 0x000fe40000000003 */
[----:B------:R-:W-:-:S07]  /*4840*/  SEL R0, R0, R5, !P0 ;  /* 0x0000000500007207 */ /* 0x000fce0004000000 */
.L_x_92:
[----:B------:R-:W-:Y:S01]  /*4850*/  UIMAD.WIDE.U32 UR4, UR41, -0x45306eb3, URZ ;  /* 0xbacf914d290478a5 */ /* 0x000fe2000f8e003f */
[----:B------:R-:W-:Y:S01]  /*4860*/  LOP3.LUT P0, RZ, R3, 0xff, RZ, 0xc0, !PT ;  /* 0x000000ff03ff7812 */ /* 0x000fe2000780c0ff */
[----:B------:R-:W-:Y:S02]  /*4870*/  IMAD.MOV.U32 R69, RZ, RZ, R0 ;  /* 0x000000ffff457224 */ /* 0x000fe400078e0000 */
[----:B------:R-:W-:-:S04]  /*4880*/  UIADD3 UR4, UR41, -UR5, URZ ;  /* 0x8000000529047290 */ /* 0x000fc8000fffe03f */
[----:B------:R-:W-:-:S04]  /*4890*/  ULEA.HI UR4, UR4, UR5, URZ, 0x1f ;  /* 0x0000000504047291 */ /* 0x000fc8000f8ff83f */
[----:B------:R-:W-:-:S04]  /*48a0*/  USHF.R.U32.HI UR4, URZ, 0x5, UR4 ;  /* 0x000000053f047899 */ /* 0x000fc80008011604 */
[----:B------:R-:W-:Y:S01]  /*48b0*/  UIMAD UR41, UR4, -0x25, UR41 ;  /* 0xffffffdb042978a4 */ /* 0x000fe2000f8e0229 */
[----:B------:R-:W-:Y:S11]  /*48c0*/  @P0 BRA `(.L_x_95) ;  /* 0xffffffcc00500947 */ /* 0x000ff6000383ffff */
[----:B------:R-:W-:Y:S05]  /*48d0*/  EXIT ;  /* 0x000000000000794d */ /* 0x000fea0003800000 */
.L_x_4:
        /* <DEDUP_REMOVED lines=26> */
.L_x_97:
[--C-:B------:R-:W-:Y:S01]  /*4a80*/  SHF.R.U64 R14, R12, R20, R13.reuse ;  /* 0x000000140c0e7219 */ /* 0x100fe2000000120d */
[----:B------:R-:W0:Y:S01]  /*4a90*/  LDC R24, c[0x0][0x618] ;  /* 0x00018600ff187b82 */ /* 0x000e220000000800 */
[----:B------:R-:W-:Y:S01]  /*4aa0*/  I2FP.F32.U32 R8, R6 ;  /* 0x0000000600087245 */ /* 0x000fe20000201000 */
[----:B------:R-:W-:Y:S01]  /*4ab0*/  ULDC UR4, c[0x0][0x150] ;  /* 0x0000540000047ab9 */ /* 0x000fe20000000800 */
[----:B------:R-:W-:Y:S02]  /*4ac0*/  SHF.R.U32.HI R7, RZ, R20, R13 ;  /* 0x00000014ff077219 */ /* 0x000fe4000001160d */
[----:B------:R-:W-:Y:S01]  /*4ad0*/  IADD3 R11, P0, RZ, -R14, RZ ;  /* 0x8000000eff0b7210 */ /* 0x000fe20007f1e0ff */
[----:B------:R-:W-:Y:S01]  /*4ae0*/  FMUL R13, R8, UR4 ;  /* 0x00000004080d7c20 */ /* 0x000fe20008400000 */
[----:B------:R-:W-:Y:S01]  /*4af0*/  ULDC UR4, c[0x0][0x154] ;  /* 0x0000550000047ab9 */ /* 0x000fe20000000800 */
[----:B------:R-:W1:Y:S02]  /*4b00*/  LDC.64 R26, c[0x0][0x640] ;  /* 0x00019000ff1a7b82 */ /* 0x000e640000000a00 */
[----:B------:R-:W-:-:S02]  /*4b10*/  IMAD.X R7, RZ, RZ, ~R7, P0 ;  /* 0x000000ffff077224 */ /* 0x000fc400000e0e07 */
[----:B------:R-:W2:Y:S01]  /*4b20*/  F2I.U32.TRUNC.NTZ R13, R13 ;  /* 0x0000000d000d7305 */ /* 0x000ea2000020f000 */
[----:B------:R-:W-:-:S03]  /*4b30*/  IMAD.WIDE.U32 R8, R11, R22, R16 ;  /* 0x000000160b087225 */ /* 0x000fc600078e0010 */
[----:B------:R-:W3:Y:S01]  /*4b40*/  LDC R15, c[0x0][0x144] ;  /* 0x00005100ff0f7b82 */ /* 0x000ee20000000800 */
[----:B------:R-:W-:-:S04]  /*4b50*/  IMAD R10, R7, R22, RZ ;  /* 0x00000016070a7224 */ /* 0x000fc800078e02ff */
[----:B------:R-:W-:Y:S02]  /*4b60*/  IMAD R7, R11, R23, R10 ;  /* 0x000000170b077224 */ /* 0x000fe400078e020a */
[----:B------:R-:W-:Y:S01]  /*4b70*/  IMAD.MOV.U32 R10, RZ, RZ, -0x1 ;  /* 0xffffffffff0a7424 */ /* 0x000fe200078e00ff */
[----:B------:R-:W4:Y:S01]  /*4b80*/  LDC R20, c[0x0][0x608] ;  /* 0x00018200ff147b82 */ /* 0x000f220000000800 */
[----:B------:R-:W-:Y:S01]  /*4b90*/  IMAD.IADD R7, R9, 0x1, R7 ;  /* 0x0000000109077824 */ /* 0x000fe200078e0207 */
[----:B------:R-:W-:-:S04]  /*4ba0*/  I2FP.F32.U32 R9, R5 ;  /* 0x0000000500097245 */ /* 0x000fc80000201000 */
[-C--:B0-----:R-:W-:Y:S01]  /*4bb0*/  SHF.R.U64 R12, R8, R24.reuse, R7 ;  /* 0x00000018080c7219 */ /* 0x081fe20000001207 */
[----:B--2---:R-:W-:Y:S01]  /*4bc0*/  IMAD.MOV R8, RZ, RZ, -R13 ;  /* 0x000000ffff087224 */ /* 0x004fe200078e0a0d */
[----:B------:R-:W0:Y:S01]  /*4bd0*/  LDC R11, c[0x0][0x658] ;  /* 0x00019600ff0b7b82 */ /* 0x000e220000000800 */
[----:B-1----:R-:W-:Y:S01]  /*4be0*/  ISETP.NE.U32.AND P0, PT, R26, RZ, PT ;  /* 0x000000ff1a00720c */ /* 0x002fe20003f05070 */
[----:B------:R-:W-:Y:S01]  /*4bf0*/  FMUL R9, R9, UR4 ;  /* 0x0000000409097c20 */ /* 0x000fe20008400000 */
[----:B------:R-:W-:Y:S02]  /*4c00*/  SHF.R.U32.HI R7, RZ, R24, R7 ;  /* 0x00000018ff077219 */ /* 0x000fe40000011607 */
[----:B------:R-:W-:-:S03]  /*4c10*/  ISETP.NE.AND.EX P0, PT, R27, RZ, PT, P0 ;  /* 0x000000ff1b00720c */ /* 0x000fc60003f05300 */
[----:B------:R-:W1:Y:S01]  /*4c20*/  LDC R22, c[0x0][0x148] ;  /* 0x00005200ff167b82 */ /* 0x000e620000000800 */
[----:B---3--:R-:W-:Y:S02]  /*4c30*/  IMAD R23, R15, R8, R6 ;  /* 0x000000080f177224 */ /* 0x008fe400078e0206 */
[----:B------:R-:W-:-:S05]  /*4c40*/  IMAD.MOV.U32 R8, RZ, RZ, 0x1 ;  /* 0x00000001ff087424 */ /* 0x000fca00078e00ff */
[----:B------:R-:W2:Y:S01]  /*4c50*/  LDC R21, c[0x0][0x600] ;  /* 0x00018000ff157b82 */ /* 0x000ea20000000800 */
[-CC-:B----4-:R-:W-:Y:S02]  /*4c60*/  SHF.R.U64 R15, R12, R20.reuse, R7.reuse ;  /* 0x000000140c0f7219 */ /* 0x190fe40000001207 */
[----:B------:R-:W-:Y:S02]  /*4c70*/  SHF.R.U32.HI R6, RZ, R20, R7 ;  /* 0x00000014ff067219 */ /* 0x000fe40000011607 */
[----:B------:R3:W4:Y:S03]  /*4c80*/  F2I.U32.TRUNC.NTZ R20, R9 ;  /* 0x0000000900147305 */ /* 0x000726000020f000 */
[----:B------:R-:W1:Y:S01]  /*4c90*/  LDC R25, c[0x0][0x648] ;  /* 0x00019200ff197b82 */ /* 0x000e620000000800 */
[-C--:B0-----:R-:W-:Y:S02]  /*4ca0*/  SHF.R.U64 R19, R15, R11.reuse, R6 ;  /* 0x0000000b0f137219 */ /* 0x081fe40000001206 */
[----:B------:R-:W-:-:S02]  /*4cb0*/  SHF.L.U32 R10, R10, R11, RZ ;  /* 0x0000000b0a0a7219 */ /* 0x000fc400000006ff */
[-C--:B------:R-:W-:Y:S01]  /*4cc0*/  SHF.R.U32.HI R7, RZ, R11.reuse, R6 ;  /* 0x0000000bff077219 */ /* 0x080fe20000011606 */
[----:B------:R-:W-:Y:S01]  /*4cd0*/  IMAD.MOV.U32 R6, RZ, RZ, R19 ;  /* 0x000000ffff067224 */ /* 0x000fe200078e0013 */
[----:B------:R-:W-:Y:S01]  /*4ce0*/  SHF.L.U32 R24, R8, R11, RZ ;  /* 0x0000000b08187219 */ /* 0x000fe200000006ff */
[----:B------:R-:W0:Y:S01]  /*4cf0*/  LDC R28, c[0x0][0x638] ;  /* 0x00018e00ff1c7b82 */ /* 0x000e220000000800 */
[----:B------:R-:W-:-:S07]  /*4d00*/  LOP3.LUT R30, RZ, R10, RZ, 0x33, !PT ;  /* 0x0000000aff1e7212 */ /* 0x000fce00078e33ff */
[----:B------:R-:W0:Y:S01]  /*4d10*/  LDC R29, c[0x0][0x610] ;  /* 0x00018400ff1d7b82 */ /* 0x000e220000000800 */
[----:B---34-:R-:W-:Y:S05]  /*4d20*/  @!P0 BRA `(.L_x_98) ;  /* 0x0000000000288947 */ /* 0x018fea0003800000 */
[----:B------:R-:W3:Y:S02]  /*4d30*/  LDC R6, c[0x0][0x64c] ;  /* 0x00019300ff067b82 */ /* 0x000ee40000000800 */
[----:B---3--:R-:W-:-:S05]  /*4d40*/  IADD3 R11, P0, R19, R6, RZ ;  /* 0x00000006130b7210 */ /* 0x008fca0007f1e0ff */
        /* <DEDUP_REMOVED lines=8> */
.L_x_98:
[----:B------:R-:W-:Y:S01]  /*4dd0*/  ISETP.NE.AND P0, PT, R2, 0x1, PT ;  /* 0x000000010200780c */ /* 0x000fe20003f05270 */
[----:B--2---:R-:W-:Y:S01]  /*4de0*/  VIADD R9, R21, 0xffffffff ;  /* 0xffffffff15097836 */ /* 0x004fe20000000000 */
[----:B-1----:R-:W-:Y:S01]  /*4df0*/  SHF.R.U64 R7, R6, R25, R7 ;  /* 0x0000001906077219 */ /* 0x002fe20000001207 */
[----:B------:R-:W-:Y:S01]  /*4e00*/  IMAD.MOV R20, RZ, RZ, -R20 ;  /* 0x000000ffff147224 */ /* 0x000fe200078e0a14 */
[----:B------:R-:W-:Y:S02]  /*4e10*/  LOP3.LUT R6, R15, R30, RZ, 0xc0, !PT ;  /* 0x0000001e0f067212 */ /* 0x000fe400078ec0ff */
[----:B------:R-:W-:Y:S01]  /*4e20*/  LOP3.LUT R12, R12, R9, RZ, 0xc0, !PT ;  /* 0x000000090c0c7212 */ /* 0x000fe200078ec0ff */
[----:B------:R-:W-:Y:S02]  /*4e30*/  IMAD.MOV R8, RZ, RZ, -R7 ;  /* 0x000000ffff087224 */ /* 0x000fe400078e0a07 */
[----:B------:R-:W-:Y:S02]  /*4e40*/  IMAD R6, R24, R7, R6 ;  /* 0x0000000718067224 */ /* 0x000fe400078e0206 */
[----:B------:R-:W-:-:S02]  /*4e50*/  IMAD.MOV.U32 R9, RZ, RZ, 0x1 ;  /* 0x00000001ff097424 */ /* 0x000fc400078e00ff */
[----:B------:R-:W-:Y:S02]  /*4e60*/  @P0 IMAD R23, R22, R20, R5 ;  /* 0x0000001416170224 */ /* 0x000fe400078e0205 */
[----:B0-----:R-:W-:Y:S02]  /*4e70*/  IMAD R5, R8, R28, R19 ;  /* 0x0000001c08057224 */ /* 0x001fe400078e0213 */
[----:B------:R-:W-:Y:S02]  /*4e80*/  IMAD R19, R6, R29, R23 ;  /* 0x0000001d06137224 */ /* 0x000fe400078e0217 */
[----:B------:R-:W-:Y:S02]  /*4e90*/  IMAD R6, R5, R21, R12 ;  /* 0x0000001505067224 */ /* 0x000fe400078e020c */
[----:B------:R-:W-:-:S03]  /*4ea0*/  IMAD.MOV.U32 R8, RZ, RZ, R14 ;  /* 0x000000ffff087224 */ /* 0x000fc600078e000e */
[----:B------:R-:W-:Y:S02]  /*4eb0*/  SEL R20, R6, R19, !P0 ;  /* 0x0000001306147207 */ /* 0x000fe40004000000 */
[----:B------:R-:W-:-:S07]  /*4ec0*/  SEL R19, R19, R6, !P0 ;  /* 0x0000000613137207 */ /* 0x000fce0004000000 */
.L_x_96:
[----:B------:R-:W-:-:S08]  /*4ed0*/  NOP ;  /* 0x0000000000007918 */ /* 0x000fd00000000000 */
[----:B------:R-:W0:-:S00]  /*4ee0*/  USETMAXREG.DEALLOC.CTAPOOL 0x28 ;  /* 0x00000028000079c8 */ /* 0x000e0000080e0500 */
[----:B0-----:R-:W-:-:S13]  /*4ef0*/  ISETP.NE.AND P0, PT, R0, RZ, PT ;  /* 0x000000ff0000720c */ /* 0x001fda0003f05270 */
[----:B------:R-:W-:Y:S05]  /*4f00*/  @P0 EXIT ;  /* 0x000000000000094d */ /* 0x000fea0003800000 */
[----:B------:R-:W-:Y:S01]  /*4f10*/  LOP3.LUT P0, RZ, R9, 0xff, RZ, 0xc0, !PT ;  /* 0x000000ff09ff7812 */ /* 0x000fe2000780c0ff */
[----:B------:R-:W-:Y:S02]  /*4f20*/  IMAD.MOV.U32 R0, RZ, RZ, 0x1 ;  /* 0x00000001ff007424 */ /* 0x000fe400078e00ff */
[----:B------:R-:W-:-:S10]  /*4f30*/  IMAD.MOV.U32 R12, RZ, RZ, RZ ;  /* 0x000000ffff0c7224 */ /* 0x000fd400078e00ff */
[----:B------:R-:W-:Y:S05]  /*4f40*/  @!P0 BRA `(.L_x_99) ;  /* 0x0000000c001c8947 */ /* 0x000fea0003800000 */
[----:B------:R-:W0:Y:S01]  /*4f50*/  LDC R0, c[0x0][0x28c] ;  /* 0x0000a300ff007b82 */ /* 0x000e220000000800 */
[----:B------:R-:W-:Y:S01]  /*4f60*/  LOP3.LUT P0, RZ, R3, 0x1f, RZ, 0xc0, !PT ;  /* 0x0000001f03ff7812 */ /* 0x000fe2000780c0ff */
[----:B------:R-:W-:Y:S01]  /*4f70*/  ULDC UR5, c[0x0][0x658] ;  /* 0x0001960000057ab9 */ /* 0x000fe20000000800 */
[----:B------:R-:W-:Y:S01]  /*4f80*/  UMOV UR6, 0xffffffff ;  /* 0xffffffff00067882 */ /* 0x000fe20000000000 */
[----:B------:R-:W-:Y:S01]  /*4f90*/  BSSY B0, `(.L_x_99) ;  /* 0x00000c2000007945 */ /* 0x000fe20003800000 */
[----:B------:R-:W-:Y:S01]  /*4fa0*/  USHF.L.U32 UR6, UR6, UR5, URZ ;  /* 0x0000000506067299 */ /* 0x000fe2000800063f */
[C---:B------:R-:W-:Y:S01]  /*4fb0*/  ISETP.NE.AND P2, PT, R4.reuse, RZ, PT ;  /* 0x000000ff0400720c */ /* 0x040fe20003f45270 */
[----:B------:R-:W-:Y:S01]  /*4fc0*/  IMAD.MOV.U32 R13, RZ, RZ, 0x1 ;  /* 0x00000001ff0d7424 */ /* 0x000fe200078e00ff */
[----:B------:R-:W-:Y:S01]  /*4fd0*/  ISETP.NE.OR P0, PT, R4, RZ, !P0 ;  /* 0x000000ff0400720c */ /* 0x000fe20004705670 */
[----:B------:R-:W-:Y:S01]  /*4fe0*/  IMAD.MOV.U32 R12, RZ, RZ, RZ ;  /* 0x000000ffff0c7224 */ /* 0x000fe200078e00ff */
[----:B------:R-:W-:Y:S01]  /*4ff0*/  LOP3.LUT R11, R18, 0x2, RZ, 0xfc, !PT ;  /* 0x00000002120b7812 */ /* 0x000fe200078efcff */
[----:B------:R-:W-:Y:S01]  /*5000*/  ULDC UR4, c[0x0][0x600] ;  /* 0x0001800000047ab9 */ /* 0x000fe20000000800 */
[----:B------:R-:W-:Y:S01]  /*5010*/  UMOV UR7, 0x1 ;  /* 0x0000000100077882 */ /* 0x000fe20000000000 */
[----:B------:R-:W-:-:S02]  /*5020*/  UIADD3 UR15, UR4, -0x1, URZ ;  /* 0xffffffff040f7890 */ /* 0x000fc4000fffe03f */
[----:B------:R-:W-:Y:S02]  /*5030*/  USHF.L.U32 UR17, UR7, UR5, URZ ;  /* 0x0000000507117299 */ /* 0x000fe4000800063f */
[----:B------:R-:W-:Y:S01]  /*5040*/  ULOP3.LUT UR16, URZ, UR6, URZ, 0x33, !UPT ;  /* 0x000000063f107292 */ /* 0x000fe2000f8e333f */
[----:B------:R-:W-:Y:S01]  /*5050*/  ULDC.64 UR20, c[0x0][0x198] ;  /* 0x0000660000147ab9 */ /* 0x000fe20000000a00 */
[----:B0-----:R-:W-:-:S05]  /*5060*/  VIADD R0, R0, 0xf ;  /* 0x0000000f00007836 */ /* 0x001fca0000000000 */
[----:B------:R-:W-:-:S04]  /*5070*/  SHF.R.S32.HI R3, RZ, 0x1f, R0 ;  /* 0x0000001fff037819 */ /* 0x000fc80000011400 */
[----:B------:R-:W-:Y:S01]  /*5080*/  LEA.HI R3, R3, R0, RZ, 0x4 ;  /* 0x0000000003037211 */ /* 0x000fe200078f20ff */
[----:B------:R-:W-:-:S03]  /*5090*/  IMAD.MOV.U32 R0, RZ, RZ, 0x1 ;  /* 0x00000001ff007424 */ /* 0x000fc600078e00ff */
[----:B------:R-:W-:-:S05]  /*50a0*/  SHF.R.S32.HI R3, RZ, 0x4, R3 ;  /* 0x00000004ff037819 */ /* 0x000fca0000011403 */
[----:B------:R-:W-:-:S07]  /*50b0*/  VIADD R10, R3, 0x1 ;  /* 0x00000001030a7836 */ /* 0x000fce0000000000 */
.L_x_111:
[----:B------:R-:W-:-:S03]  /*50c0*/  UMOV UR4, 0xffffffff ;  /* 0xffffffff00047882 */ /* 0x000fc60000000000 */
[----:B------:R-:W-:Y:S05]  /*50d0*/  BRA.DIV UR4, `(.L_x_100) ;  /* 0x0000002204487947 */ /* 0x000fea000b800000 */
[----:B------:R-:W-:-:S13]  /*50e0*/  ELECT P6, URZ, PT ;  /* 0x00000000003f782f */ /* 0x000fda00038c0000 */
.L_x_155:
[----:B------:R-:W0:Y:S01]  /*50f0*/  LDC R4, c[0x0][0x28c] ;  /* 0x0000a300ff047b82 */ /* 0x000e220000000800 */
[----:B------:R-:W-:Y:S01]  /*5100*/  BSSY B1, `(.L_x_101) ;  /* 0x0000037000017945 */ /* 0x000fe20003800000 */
[----:B0-----:R-:W-:-:S13]  /*5110*/  ISETP.LT.OR P6, PT, R4, 0x1, !P6 ;  /* 0x000000010400780c */ /* 0x001fda00077c1670 */
[----:B------:R-:W-:Y:S05]  /*5120*/  @P6 BRA `(.L_x_102) ;  /* 0x0000000000d06947 */ /* 0x000fea0003800000 */
[----:B------:R-:W-:Y:S02]  /*5130*/  IMAD.SHL.U32 R20, R20, 0x40, RZ ;  /* 0x0000004014147824 */ /* 0x000fe400078e00ff */
[----:B------:R-:W-:Y:S02]  /*5140*/  IMAD.SHL.U32 R19, R19, 0x80, RZ ;  /* 0x0000008013137824 */ /* 0x000fe400078e00ff */
[----:B------:R-:W-:Y:S02]  /*5150*/  IMAD.MOV.U32 R21, RZ, RZ, RZ ;  /* 0x000000ffff157224 */ /* 0x000fe400078e00ff */
[----:B------:R-:W-:Y:S02]  /*5160*/  IMAD.MOV.U32 R4, RZ, RZ, R10 ;  /* 0x000000ffff047224 */ /* 0x000fe400078e000a */
[----:B------:R-:W-:Y:S02]  /*5170*/  IMAD.MOV.U32 R5, RZ, RZ, R0 ;  /* 0x000000ffff057224 */ /* 0x000fe400078e0000 */
[----:B------:R-:W-:-:S07]  /*5180*/  IMAD.MOV.U32 R6, RZ, RZ, R12 ;  /* 0x000000ffff067224 */ /* 0x000fce00078e000c */
.L_x_106:
[----:B------:R-:W0:Y:S01]  /*5190*/  S2R R14, SR_CgaCtaId ;  /* 0x00000000000e7919 */ /* 0x000e220000008800 */
[----:B------:R-:W-:Y:S01]  /*51a0*/  MOV R7, 0x400 ;  /* 0x0000040000077802 */ /* 0x000fe20000000f00 */
[----:B------:R-:W1:Y:S03]  /*51b0*/  @!P2 LDC R9, c[0x0][0x500] ;  /* 0x00014000ff09ab82 */ /* 0x000e660000000800 */
[----:B0-----:R-:W-:Y:S02]  /*51c0*/  LEA R15, R14, R7, 0x18 ;  /* 0x000000070e0f7211 */ /* 0x001fe400078ec0ff */
[----:B------:R-:W-:-:S03]  /*51d0*/  SHF.L.U32 R7, R5, 0x1f, RZ ;  /* 0x0000001f05077819 */ /* 0x000fc600000006ff */
[----:B------:R-:W-:-:S04]  /*51e0*/  IMAD R14, R6, 0x8, R15 ;  /* 0x00000008060e7824 */ /* 0x000fc800078e020f */
[----:B------:R-:W0:Y:S02]  /*51f0*/  SYNCS.PHASECHK.TRANS64.TRYWAIT P1, [R14+URZ+0x128], R7 ;  /* 0x000128070e0075a7 */ /* 0x000e24000802017f */
[----:B01----:R-:W-:Y:S05]  /*5200*/  @!P1 BRA `(.L_x_103) ;  /* 0x00000020001c9947 */ /* 0x003fea0003800000 */
.L_x_156:
[----:B0-----:R-:W-:Y:S01]  /*5210*/  PRMT R7, R11, 0x9910, RZ ;  /* 0x000099100b077816 */ /* 0x001fe200000000ff */
[----:B------:R0:W-:Y:S03]  /*5220*/  @!P2 SYNCS.ARRIVE.TRANS64 RZ, [R14+URZ], R9 ;  /* 0x000000090effa9a7 */ /* 0x0001e6000800003f */
[----:B------:R-:W-:-:S13]  /*5230*/  ISETP.NE.AND P1, PT, R7, 0x2, PT ;  /* 0x000000020700780c */ /* 0x000fda0003f25270 */
[----:B0-----:R-:W-:Y:S05]  /*5240*/  @P1 BRA `(.L_x_104) ;  /* 0x0000000000041947 */ /* 0x001fea0003800000 */
[----:B------:R-:W-:Y:S01]  /*5250*/  BPT.TRAP 0x1 ;  /* 0x000000040000795c */ /* 0x000fe20000300000 */
.L_x_104:
[----:B------:R-:W-:Y:S05]  /*5260*/  @P0 BRA `(.L_x_105) ;  /* 0x0000000000040947 */ /* 0x000fea0003800000 */
[----:B------:R-:W-:Y:S01]  /*5270*/  BPT.TRAP 0x1 ;  /* 0x000000040000795c */ /* 0x000fe20000300000 */
.L_x_105:
[--C-:B------:R-:W-:Y:S01]  /*5280*/  IMAD R7, R6, 0x1000, R15.reuse ;  /* 0x0000100006077824 */ /* 0x100fe200078e020f */
[----:B------:R-:W-:Y:S01]  /*5290*/  R2UR UR9, R14 ;  /* 0x000000000e0972ca */ /* 0x000fe200000e0000 */
[----:B------:R-:W-:Y:S01]  /*52a0*/  IMAD R15, R6, 0x800, R15 ;  /* 0x00000800060f7824 */ /* 0x000fe200078e020f */
[----:B------:R-:W-:Y:S01]  /*52b0*/  UIADD3 UR4, UP0, UR20, 0xf0, URZ ;  /* 0x000000f014047890 */ /* 0x000fe2000ff1e03f */
[----:B------:R-:W-:Y:S01]  /*52c0*/  VIADD R4, R4, 0xffffffff ;  /* 0xffffffff04047836 */ /* 0x000fe20000000000 */
[----:B------:R-:W-:Y:S01]  /*52d0*/  R2UR UR5, R7 ;  /* 0x00000000070572ca */ /* 0x000fe200000e0000 */
[----:B------:R-:W-:Y:S01]  /*52e0*/  UIADD3 UR22, UP1, UR20, 0x1f0, URZ ;  /* 0x000001f014167890 */ /* 0x000fe2000ff3e03f */
[----:B------:R-:W-:Y:S01]  /*52f0*/  R2UR UR8, R15 ;  /* 0x000000000f0872ca */ /* 0x000fe200000e0000 */
[----:B------:R-:W-:Y:S01]  /*5300*/  VIADD R6, R6, 0x1 ;  /* 0x0000000106067836 */ /* 0x000fe20000000000 */
[----:B------:R-:W-:Y:S01]  /*5310*/  R2UR UR11, R19 ;  /* 0x00000000130b72ca */ /* 0x000fe200000e0000 */
[----:B------:R-:W-:Y:S01]  /*5320*/  UIADD3.X UR23, URZ, UR21, URZ, UP1, !UPT ;  /* 0x000000153f177290 */ /* 0x000fe20008ffe43f */
[C---:B------:R-:W-:Y:S01]  /*5330*/  R2UR UR10, R21.reuse ;  /* 0x00000000150a72ca */ /* 0x040fe200000e0000 */
[----:B------:R-:W-:Y:S01]  /*5340*/  UMOV UR6, 0x0 ;  /* 0x0000000000067882 */ /* 0x000fe20000000000 */
[----:B------:R-:W-:Y:S01]  /*5350*/  R2UR UR12, R8 ;  /* 0x00000000080c72ca */ /* 0x000fe200000e0000 */
[----:B------:R-:W-:Y:S01]  /*5360*/  UMOV UR7, 0x10000000 ;  /* 0x1000000000077882 */ /* 0x000fe20000000000 */
[----:B------:R-:W-:Y:S01]  /*5370*/  R2UR UR18, R20 ;  /* 0x00000000141272ca */ /* 0x000fe200000e0000 */
[----:B------:R-:W-:Y:S01]  /*5380*/  VIADD R21, R21, 0x10 ;  /* 0x0000001015157836 */ /* 0x000fe20000000000 */
[----:B------:R-:W-:Y:S01]  /*5390*/  ISETP.GT.AND P3, PT, R4, 0x1, PT ;  /* 0x000000010400780c */ /* 0x000fe20003f64270 */
[----:B------:R-:W-:Y:S01]  /*53a0*/  UIADD3 UR13, UR5, 0x300, URZ ;  /* 0x00000300050d7890 */ /* 0x000fe2000fffe03f */
[----:B------:R-:W-:Y:S01]  /*53b0*/  ISETP.NE.AND P1, PT, R6, 0x25, PT ;  /* 0x000000250600780c */ /* 0x000fe20003f25270 */
[----:B------:R-:W-:-:S02]  /*53c0*/  UIADD3.X UR5, URZ, UR21, URZ, UP0, !UPT ;  /* 0x000000153f057290 */ /* 0x000fc400087fe43f */
[----:B------:R-:W-:Y:S01]  /*53d0*/  UIADD3 UR14, UR8, 0x25300, URZ ;  /* 0x00025300080e7890 */ /* 0x000fe2000fffe03f */
[----:B------:R-:W-:Y:S02]  /*53e0*/  SEL R14, RZ, 0x1, P1 ;  /* 0x00000001ff0e7807 */ /* 0x000fe40000800000 */
[----:B------:R-:W-:Y:S01]  /*53f0*/  UMOV UR8, UR13 ;  /* 0x0000000d00087c82 */ /* 0x000fe20008000000 */
[----:B------:R-:W-:Y:S02]  /*5400*/  SEL R6, R6, RZ, P1 ;  /* 0x000000ff06067207 */ /* 0x000fe40000800000 */
[----:B------:R-:W-:Y:S01]  /*5410*/  LOP3.LUT R5, R5, R14, RZ, 0x3c, !PT ;  /* 0x0000000e05057212 */ /* 0x000fe200078e3cff */
[----:B------:R0:W-:Y:S02]  /*5420*/  UTMALDG.3D [UR8], [UR4], desc[UR6] ;  /* 0x00000608040075b4 */ /* 0x0001e40008011000 */
[----:B0-----:R-:W-:Y:S01]  /*5430*/  UMOV UR8, UR14 ;  /* 0x0000000e00087c82 */ /* 0x001fe20008000000 */
[----:B------:R-:W-:-:S02]  /*5440*/  UMOV UR11, UR18 ;  /* 0x00000012000b7c82 */ /* 0x000fc40008000000 */
[----:B------:R0:W-:Y:S02]  /*5450*/  UTMALDG.3D [UR8], [UR22], desc[UR6] ;  /* 0x00000608160075b4 */ /* 0x0001e40008011000 */
[----:B0-----:R-:W-:Y:S05]  /*5460*/  @P3 BRA `(.L_x_106) ;  /* 0xfffffffc00483947 */ /* 0x001fea000383ffff */
.L_x_102:
[----:B------:R-:W-:Y:S05]  /*5470*/  BSYNC B1 ;  /* 0x0000000000017941 */ /* 0x000fea0003800000 */
.L_x_101:
[----:B------:R-:W-:Y:S01]  /*5480*/  LOP3.LUT P4, RZ, R13, 0xff, RZ, 0xc0, !PT ;  /* 0x000000ff0dff7812 */ /* 0x000fe2000788c0ff */
[C---:B------:R-:W-:Y:S01]  /*5490*/  IMAD.IADD R12, R3.reuse, 0x1, R12 ;  /* 0x00000001030c7824 */ /* 0x040fe200078e020c */
[----:B------:R-:W-:Y:S01]  /*54a0*/  ULDC.64 UR4, c[0x0][0x650] ;  /* 0x0001940000047ab9 */ /* 0x000fe20000000a00 */
[C---:B------:R-:W-:Y:S01]  /*54b0*/  ISETP.GE.U32.AND P3, PT, R3.reuse, 0x25, PT ;  /* 0x000000250300780c */ /* 0x040fe20003f66070 */
[----:B------:R-:W-:Y:S01]  /*54c0*/  BSSY B1, `(.L_x_107) ;  /* 0x000006c000017945 */ /* 0x000fe20003800000 */
[C---:B------:R-:W-:Y:S01]  /*54d0*/  IMAD.WIDE.U32 R4, R12.reuse, -0x45306eb3, RZ ;  /* 0xbacf914d0c047825 */ /* 0x040fe200078e00ff */
[C---:B------:R-:W-:Y:S02]  /*54e0*/  ISETP.GT.U32.AND P1, PT, R12.reuse, 0x24, PT ;  /* 0x000000240c00780c */ /* 0x040fe40003f24070 */
[----:B------:R-:W-:Y:S01]  /*54f0*/  PRMT R13, RZ, 0x7610, R13 ;  /* 0x00007610ff0d7816 */ /* 0x000fe2000000000d */
[----:B------:R-:W-:Y:S01]  /*5500*/  IMAD.IADD R4, R12, 0x1, -R5 ;  /* 0x000000010c047824 */ /* 0x000fe200078e0a05 */
[----:B------:R-:W-:Y:S01]  /*5510*/  ISETP.LT.U32.AND P1, PT, R3, 0x25, P1 ;  /* 0x000000250300780c */ /* 0x000fe20000f21070 */
[----:B------:R-:W-:-:S02]  /*5520*/  IMAD.MOV.U32 R19, RZ, RZ, -0x1 ;  /* 0xffffffffff137424 */ /* 0x000fc400078e00ff */
[----:B------:R-:W0:Y:S01]  /*5530*/  @P4 S2R R7, SR_CgaCtaId ;  /* 0x0000000000074919 */ /* 0x000e220000008800 */
[----:B------:R-:W-:Y:S01]  /*5540*/  @P4 MOV R6, 0x400 ;  /* 0x0000040000064802 */ /* 0x000fe20000000f00 */
[----:B------:R-:W-:Y:S01]  /*5550*/  IMAD.MOV.U32 R20, RZ, RZ, -0x1 ;  /* 0xffffffffff147424 */ /* 0x000fe200078e00ff */
[----:B------:R-:W-:Y:S01]  /*5560*/  LEA.HI R4, R4, R5, RZ, 0x1f ;  /* 0x0000000504047211 */ /* 0x000fe200078ff8ff */
[----:B------:R-:W-:-:S03]  /*5570*/  IMAD.MOV.U32 R8, RZ, RZ, -0x1 ;  /* 0xffffffffff087424 */ /* 0x000fc600078e00ff */
[--C-:B------:R-:W-:Y:S02]  /*5580*/  SHF.R.U32.HI R5, RZ, 0x5, R4.reuse ;  /* 0x00000005ff057819 */ /* 0x100fe40000011604 */
[----:B------:R-:W-:-:S03]  /*5590*/  PRMT R4, RZ, 0x7610, R4 ;  /* 0x00007610ff047816 */ /* 0x000fc60000000004 */
[----:B------:R-:W-:Y:S01]  /*55a0*/  IMAD R12, R5, -0x25, R12 ;  /* 0xffffffdb050c7824 */ /* 0x000fe200078e020c */
[----:B0-----:R-:W-:Y:S02]  /*55b0*/  @P4 LEA R6, R7, R6, 0x18 ;  /* 0x0000000607064211 */ /* 0x001fe400078ec0ff */
[----:B------:R-:W-:Y:S02]  /*55c0*/  SEL R7, RZ, 0x1, !P1 ;  /* 0x00000001ff077807 */ /* 0x000fe40004800000 */
[----:B------:R-:W-:Y:S01]  /*55d0*/  IADD3 R16, P1, R16, UR36, RZ ;  /* 0x0000002410107c10 */ /* 0x000fe2000ff3e0ff */
[----:B------:R0:W-:Y:S01]  /*55e0*/  @P4 SYNCS.ARRIVE.TRANS64.A1T0 RZ, [R6+URZ+0x268], RZ ;  /* 0x000268ff06ff49a7 */ /* 0x0001e2000810003f */
[----:B------:R-:W-:Y:S02]  /*55f0*/  LOP3.LUT R0, R0, R7, RZ, 0x3c, !PT ;  /* 0x0000000700007212 */ /* 0x000fe400078e3cff */
[----:B------:R-:W-:Y:S02]  /*5600*/  IADD3.X R17, R17, UR42, RZ, P1, !PT ;  /* 0x0000002a11117c10 */ /* 0x000fe40008ffe4ff */
[----:B------:R-:W-:-:S02]  /*5610*/  ISETP.GE.U32.AND P1, PT, R16, UR4, PT ;  /* 0x0000000410007c0c */ /* 0x000fc4000bf26070 */
[----:B------:R-:W-:Y:S02]  /*5620*/  @P3 LOP3.LUT R0, R0, 0x1, R5, 0x78, !PT ;  /* 0x0000000100003812 */ /* 0x000fe400078e7805 */
[----:B------:R-:W-:-:S13]  /*5630*/  ISETP.GE.U32.AND.EX P1, PT, R17, UR5, PT, P1 ;  /* 0x0000000511007c0c */ /* 0x000fda000bf26110 */
[----:B0-----:R-:W-:Y:S05]  /*5640*/  @P1 BRA `(.L_x_108) ;  /* 0x00000004004c1947 */ /* 0x001fea0003800000 */
[----:B------:R-:W-:Y:S01]  /*5650*/  ULDC.64 UR4, c[0x0][0x628] ;  /* 0x00018a0000047ab9 */ /* 0x000fe20000000a00 */
[----:B------:R-:W0:Y:S01]  /*5660*/  S2R R15, SR_CTAID.X ;  /* 0x00000000000f7919 */ /* 0x000e220000002500 */
[----:B------:R-:W-:Y:S01]  /*5670*/  ISETP.NE.U32.AND P1, PT, RZ, UR4, PT ;  /* 0x00000004ff007c0c */ /* 0x000fe2000bf25070 */
[----:B------:R-:W-:Y:S01]  /*5680*/  ULDC UR7, c[0x0][0x630] ;  /* 0x00018c0000077ab9 */ /* 0x000fe20000000800 */
[----:B------:R-:W-:Y:S01]  /*5690*/  IMAD.MOV.U32 R4, RZ, RZ, R16 ;  /* 0x000000ffff047224 */ /* 0x000fe200078e0010 */
[----:B------:R-:W1:Y:S01]  /*56a0*/  S2R R14, SR_CTAID.Y ;  /* 0x00000000000e7919 */ /* 0x000e620000002600 */
[----:B------:R-:W-:Y:S01]  /*56b0*/  ISETP.NE.AND.EX P1, PT, RZ, UR5, PT, P1 ;  /* 0x00000005ff007c0c */ /* 0x000fe2000bf25310 */
[----:B------:R-:W-:-:S12]  /*56c0*/  IMAD.MOV.U32 R5, RZ, RZ, R17 ;  /* 0x000000ffff057224 */ /* 0x000fd800078e0011 */
[----:B------:R-:W-:Y:S05]  /*56d0*/  @!P1 BRA `(.L_x_109) ;  /* 0x0000000000289947 */ /* 0x000fea0003800000 */
[----:B------:R-:W-:Y:S02]  /*56e0*/  ULDC UR6, c[0x0][0x634] ;  /* 0x00018d0000067ab9 */ /* 0x000fe40000000800 */
[----:B------:R-:W-:-:S05]  /*56f0*/  IADD3 R9, P1, R16, UR6, RZ ;  /* 0x0000000610097c10 */ /* 0x000fca000ff3e0ff */
[----:B------:R-:W-:-:S04]  /*5700*/  IMAD.X R19, RZ, RZ, R17, P1 ;  /* 0x000000ffff137224 */ /* 0x000fc800008e0611 */
[----:B------:R-:W-:-:S04]  /*5710*/  IMAD.WIDE.U32 R6, R19, UR4, RZ ;  /* 0x0000000413067c25 */ /* 0x000fc8000f8e00ff */
[----:B------:R-:W-:-:S04]  /*5720*/  IMAD.WIDE.U32 R6, P1, R9, UR5, R6 ;  /* 0x0000000509067c25 */ /* 0x000fc8000f820006 */
[----:B------:R-:W-:-:S04]  /*5730*/  IMAD.WIDE.U32 R8, R9, UR4, RZ ;  /* 0x0000000409087c25 */ /* 0x000fc8000f8e00ff */
[----:B------:R-:W-:Y:S01]  /*5740*/  IMAD.X R5, RZ, RZ, RZ, P1 ;  /* 0x000000ffff057224 */ /* 0x000fe200008e06ff */
[----:B------:R-:W-:Y:S01]  /*5750*/  IADD3 RZ, P1, R9, R6, RZ ;  /* 0x0000000609ff7210 */ /* 0x000fe20007f3e0ff */
[----:B------:R-:W-:-:S04]  /*5760*/  IMAD.MOV.U32 R4, RZ, RZ, R7 ;  /* 0x000000ffff047224 */ /* 0x000fc800078e0007 */
[----:B------:R-:W-:-:S08]  /*5770*/  IMAD.WIDE.U32.X R4, R19, UR5, R4, P1 ;  /* 0x0000000513047c25 */ /* 0x000fd000088e0404 */
.L_x_109:
[--C-:B------:R-:W-:Y:S01]  /*5780*/  SHF.R.U64 R8, R4, UR7, R5.reuse ;  /* 0x0000000704087c19 */ /* 0x100fe20008001205 */
[----:B------:R-:W-:Y:S01]  /*5790*/  ULDC.64 UR4, c[0x0][0x620] ;  /* 0x0001880000047ab9 */ /* 0x000fe20000000a00 */
[----:B------:R-:W-:Y:S01]  /*57a0*/  SHF.R.U32.HI R4, RZ, UR7, R5 ;  /* 0x00000007ff047c19 */ /* 0x000fe20008011605 */
[----:B------:R-:W2:Y:S01]  /*57b0*/  LDC R24, c[0x0][0x144] ;  /* 0x00005100ff187b82 */ /* 0x000ea20000000800 */
[----:B------:R-:W-:Y:S01]  /*57c0*/  IADD3 R7, P1, RZ, -R8, RZ ;  /* 0x80000008ff077210 */ /* 0x000fe20007f3e0ff */
[----:B------:R-:W-:Y:S01]  /*57d0*/  ULDC.64 UR8, c[0x0][0x640] ;  /* 0x0001900000087ab9 */ /* 0x000fe20000000a00 */
[----:B0-----:R-:W-:Y:S01]  /*57e0*/  I2FP.F32.U32 R9, R15 ;  /* 0x0000000f00097245 */ /* 0x001fe20000201000 */
[----:B------:R-:W-:Y:S02]  /*57f0*/  ULDC UR6, c[0x0][0x608] ;  /* 0x0001820000067ab9 */ /* 0x000fe40000000800 */
[----:B------:R-:W-:Y:S01]  /*5800*/  IMAD.X R4, RZ, RZ, ~R4, P1 ;  /* 0x000000ffff047224 */ /* 0x000fe200008e0e04 */
[----:B------:R-:W-:Y:S01]  /*5810*/  ISETP.NE.U32.AND P1, PT, RZ, UR8, PT ;  /* 0x00000008ff007c0c */ /* 0x000fe2000bf25070 */
[----:B------:R-:W0:Y:S02]  /*5820*/  LDC R21, c[0x0][0x148] ;  /* 0x00005200ff157b82 */ /* 0x000e240000000800 */
[----:B------:R-:W-:Y:S01]  /*5830*/  IMAD R6, R4, UR4, RZ ;  /* 0x0000000404067c24 */ /* 0x000fe2000f8e02ff */
[----:B------:R-:W-:Y:S01]  /*5840*/  ISETP.NE.AND.EX P1, PT, RZ, UR9, PT, P1 ;  /* 0x00000009ff007c0c */ /* 0x000fe2000bf25310 */
[----:B------:R-:W-:Y:S01]  /*5850*/  IMAD.WIDE.U32 R4, R7, UR4, R16 ;  /* 0x0000000407047c25 */ /* 0x000fe2000f8e0010 */
[----:B------:R-:W-:-:S03]  /*5860*/  ULDC UR4, c[0x0][0x150] ;  /* 0x0000540000047ab9 */ /* 0x000fc60000000800 */
[----:B------:R-:W-:Y:S02]  /*5870*/  IMAD R7, R7, UR5, R6 ;  /* 0x0000000507077c24 */ /* 0x000fe4000f8e0206 */
[----:B------:R-:W-:Y:S01]  /*5880*/  FMUL R6, R9, UR4 ;  /* 0x0000000409067c20 */ /* 0x000fe20008400000 */
[----:B------:R-:W-:Y:S01]  /*5890*/  ULDC UR4, c[0x0][0x618] ;  /* 0x0001860000047ab9 */ /* 0x000fe20000000800 */
[----:B------:R-:W-:Y:S01]  /*58a0*/  ULDC UR5, c[0x0][0x154] ;  /* 0x0000550000057ab9 */ /* 0x000fe20000000800 */
[----:B------:R-:W-:-:S03]  /*58b0*/  IMAD.IADD R5, R5, 0x1, R7 ;  /* 0x0000000105057824 */ /* 0x000fc600078e0207 */
[----:B------:R-:W3:Y:S02]  /*58c0*/  F2I.U32.TRUNC.NTZ R6, R6 ;  /* 0x0000000600067305 */ /* 0x000ee4000020f000 */
[----:B------:R-:W-:Y:S02]  /*58d0*/  SHF.R.U64 R9, R4, UR4, R5 ;  /* 0x0000000404097c19 */ /* 0x000fe40008001205 */
[----:B-1----:R-:W-:-:S05]  /*58e0*/  I2FP.F32.U32 R4, R14 ;  /* 0x0000000e00047245 */ /* 0x002fca0000201000 */
[----:B------:R-:W-:Y:S01]  /*58f0*/  FMUL R22, R4, UR5 ;  /* 0x0000000504167c20 */ /* 0x000fe20008400000 */
[----:B------:R-:W-:Y:S01]  /*5900*/  SHF.R.U32.HI R4, RZ, UR4, R5 ;  /* 0x00000004ff047c19 */ /* 0x000fe20008011605 */
[----:B------:R-:W-:-:S03]  /*5910*/  ULDC UR4, c[0x0][0x658] ;  /* 0x0001960000047ab9 */ /* 0x000fc60000000800 */
[--C-:B------:R-:W-:Y:S01]  /*5920*/  SHF.R.U64 R20, R9, UR6, R4.reuse ;  /* 0x0000000609147c19 */ /* 0x100fe20008001204 */
[----:B------:R-:W1:Y:S01]  /*5930*/  F2I.U32.TRUNC.NTZ R22, R22 ;  /* 0x0000001600167305 */ /* 0x000e62000020f000 */
[----:B------:R-:W-:Y:S01]  /*5940*/  SHF.R.U32.HI R5, RZ, UR6, R4 ;  /* 0x00000006ff057c19 */ /* 0x000fe20008011604 */
[----:B---3--:R-:W-:-:S03]  /*5950*/  IMAD.MOV R6, RZ, RZ, -R6 ;  /* 0x000000ffff067224 */ /* 0x008fc600078e0a06 */
[----:B------:R-:W-:Y:S01]  /*5960*/  SHF.R.U64 R19, R20, UR4, R5 ;  /* 0x0000000414137c19 */ /* 0x000fe20008001205 */
[----:B--2---:R-:W-:Y:S01]  /*5970*/  IMAD R15, R24, R6, R15 ;  /* 0x00000006180f7224 */ /* 0x004fe200078e020f */
[----:B------:R-:W-:-:S03]  /*5980*/  SHF.R.U32.HI R23, RZ, UR4, R5 ;  /* 0x00000004ff177c19 */ /* 0x000fc60008011605 */
[----:B------:R-:W-:Y:S02]  /*5990*/  IMAD.MOV.U32 R4, RZ, RZ, R19 ;  /* 0x000000ffff047224 */ /* 0x000fe400078e0013 */
[----:B------:R-:W-:Y:S01]  /*59a0*/  IMAD.MOV.U32 R5, RZ, RZ, R23 ;  /* 0x000000ffff057224 */ /* 0x000fe200078e0017 */
[----:B-1----:R-:W-:Y:S06]  /*59b0*/  @!P1 BRA `(.L_x_110) ;  /* 0x0000000000289947 */ /* 0x002fec0003800000 */
[----:B------:R-:W-:Y:S02]  /*59c0*/  ULDC UR4, c[0x0][0x64c] ;  /* 0x0001930000047ab9 */ /* 0x000fe40000000800 */
[----:B------:R-:W-:-:S05]  /*59d0*/  IADD3 R5, P1, R19, UR4, RZ ;  /* 0x0000000413057c10 */ /* 0x000fca000ff3e0ff */
[----:B------:R-:W-:-:S04]  /*59e0*/  IMAD.X R23, RZ, RZ, R23, P1 ;  /* 0x000000ffff177224 */ /* 0x000fc800008e0617 */
[----:B------:R-:W-:-:S04]  /*59f0*/  IMAD.WIDE.U32 R6, R23, UR8, RZ ;  /* 0x0000000817067c25 */ /* 0x000fc8000f8e00ff */
[----:B------:R-:W-:-:S04]  /*5a00*/  IMAD.WIDE.U32 R6, P1, R5, UR9, R6 ;  /* 0x0000000905067c25 */ /* 0x000fc8000f820006 */
[----:B------:R-:W-:-:S04]  /*5a10*/  IMAD.WIDE.U32 R4, R5, UR8, RZ ;  /* 0x0000000805047c25 */ /* 0x000fc8000f8e00ff */
[----:B------:R-:W-:Y:S01]  /*5a20*/  IMAD.MOV.U32 R4, RZ, RZ, R7 ;  /* 0x000000ffff047224 */ /* 0x000fe200078e0007 */
[----:B------:R-:W-:Y:S01]  /*5a30*/  IADD3 RZ, P3, R5, R6, RZ ;  /* 0x0000000605ff7210 */ /* 0x000fe20007f7e0ff */
[----:B------:R-:W-:-:S04]  /*5a40*/  IMAD.X R5, RZ, RZ, RZ, P1 ;  /* 0x000000ffff057224 */ /* 0x000fc800008e06ff */
[----:B------:R-:W-:-:S08]  /*5a50*/  IMAD.WIDE.U32.X R4, R23, UR9, R4, P3 ;  /* 0x0000000917047c25 */ /* 0x000fd000098e0404 */
.L_x_110:
[----:B------:R-:W-:Y:S01]  /*5a60*/  ISETP.NE.AND P1, PT, R2, 0x1, PT ;  /* 0x000000010200780c */ /* 0x000fe20003f25270 */
[----:B------:R-:W-:Y:S01]  /*5a70*/  ULDC UR4, c[0x0][0x648] ;  /* 0x0001920000047ab9 */ /* 0x000fe20000000800 */
[----:B------:R-:W-:Y:S01]  /*5a80*/  LOP3.LUT R20, R20, UR16, RZ, 0xc0, !PT ;  /* 0x0000001014147c12 */ /* 0x000fe2000f8ec0ff */
[----:B------:R-:W-:Y:S01]  /*5a90*/  IMAD.MOV R22, RZ, RZ, -R22 ;  /* 0x000000ffff167224 */ /* 0x000fe200078e0a16 */
[----:B------:R-:W-:Y:S01]  /*5aa0*/  SHF.R.U64 R5, R4, UR4, R5 ;  /* 0x0000000404057c19 */ /* 0x000fe20008001205 */
[----:B------:R-:W-:Y:S01]  /*5ab0*/  ULDC UR4, c[0x0][0x638] ;  /* 0x00018e0000047ab9 */ /* 0x000fe20000000800 */
[----:B------:R-:W-:Y:S01]  /*5ac0*/  LOP3.LUT R6, R9, UR15, RZ, 0xc0, !PT ;  /* 0x0000000f09067c12 */ /* 0x000fe2000f8ec0ff */
[----:B------:R-:W-:Y:S02]  /*5ad0*/  ULDC UR5, c[0x0][0x610] ;  /* 0x0001840000057ab9 */ /* 0x000fe40000000800 */
[----:B------:R-:W-:Y:S02]  /*5ae0*/  IMAD.MOV R4, RZ, RZ, -R5 ;  /* 0x000000ffff047224 */ /* 0x000fe400078e0a05 */
[----:B------:R-:W-:-:S02]  /*5af0*/  IMAD R20, R5, UR17, R20 ;  /* 0x0000001105147c24 */ /* 0x000fc4000f8e0214 */
[----:B0-----:R-:W-:Y:S02]  /*5b00*/  @P1 IMAD R15, R21, R22, R14 ;  /* 0x00000016150f1224 */ /* 0x001fe400078e020e */
[----:B------:R-:W-:Y:S01]  /*5b10*/  IMAD R19, R4, UR4, R19 ;  /* 0x0000000404137c24 */ /* 0x000fe2000f8e0213 */
[----:B------:R-:W-:Y:S01]  /*5b20*/  ULDC UR4, c[0x0][0x600] ;  /* 0x0001800000047ab9 */ /* 0x000fe20000000800 */
[----:B------:R-:W-:Y:S02]  /*5b30*/  IMAD R15, R20, UR5, R15 ;  /* 0x00000005140f7c24 */ /* 0x000fe4000f8e020f */
[----:B------:R-:W-:Y:S02]  /*5b40*/  IMAD R6, R19, UR4, R6 ;  /* 0x0000000413067c24 */ /* 0x000fe4000f8e0206 */
[----:B------:R-:W-:-:S03]  /*5b50*/  IMAD.MOV.U32 R4, RZ, RZ, 0x1 ;  /* 0x00000001ff047424 */ /* 0x000fc600078e00ff */
[----:B------:R-:W-:Y:S02]  /*5b60*/  SEL R20, R6, R15, !P1 ;  /* 0x0000000f06147207 */ /* 0x000fe40004800000 */
[----:B------:R-:W-:-:S07]  /*5b70*/  SEL R19, R15, R6, !P1 ;  /* 0x000000060f137207 */ /* 0x000fce0004800000 */
.L_x_108:
[----:B------:R-:W-:Y:S05]  /*5b80*/  BSYNC B1 ;  /* 0x0000000000017941 */ /* 0x000fea0003800000 */
.L_x_107:
[----:B------:R-:W-:-:S13]  /*5b90*/  LOP3.LUT P1, RZ, R4, 0xff, RZ, 0xc0, !PT ;  /* 0x000000ff04ff7812 */ /* 0x000fda000782c0ff */
[----:B------:R-:W-:Y:S05]  /*5ba0*/  @P1 BRA `(.L_x_111) ;  /* 0xfffffff400441947 */ /* 0x000fea000383ffff */
[----:B------:R-:W-:Y:S05]  /*5bb0*/  BSYNC B0 ;  /* 0x0000000000007941 */ /* 0x000fea0003800000 */
.L_x_99:
[----:B------:R-:W-:-:S03]  /*5bc0*/  UMOV UR4, 0xffffffff ;  /* 0xffffffff00047882 */ /* 0x000fc60000000000 */
[----:B------:R-:W-:Y:S05]  /*5bd0*/  BRA.DIV UR4, `(.L_x_112) ;  /* 0x0000001604bc7947 */ /* 0x000fea000b800000 */
[----:B------:R-:W-:-:S13]  /*5be0*/  ELECT P6, URZ, PT ;  /* 0x00000000003f782f */ /* 0x000fda00038c0000 */
.L_x_159:
[----:B------:R-:W-:Y:S04]  /*5bf0*/  BSSY B0, `(.L_x_113) ;  /* 0x0000154000007945 */ /* 0x000fe80003800000 */
[----:B------:R-:W-:Y:S05]  /*5c00*/  @!P6 BRA `(.L_x_114) ;  /* 0x000000140048e947 */ /* 0x000fea0003800000 */
[----:B------:R-:W-:-:S04]  /*5c10*/  LOP3.LUT R18, R18, 0x2, RZ, 0xfc, !PT ;  /* 0x0000000212127812 */ /* 0x000fc800078efcff */
[----:B------:R-:W-:-:S13]  /*5c20*/  ISETP.NE.AND P0, PT, R18, 0x3, PT ;  /* 0x000000031200780c */ /* 0x000fda0003f05270 */
[----:B------:R-:W-:Y:S05]  /*5c30*/  @!P0 BRA `(.L_x_115) ;  /* 0x0000000000048947 */ /* 0x000fea0003800000 */
[----:B------:R-:W-:Y:S01]  /*5c40*/  BPT.TRAP 0x1 ;  /* 0x000000040000795c */ /* 0x000fe20000300000 */
.L_x_115:
[----:B------:R-:W0:Y:S01]  /*5c50*/  S2R R3, SR_CgaCtaId ;  /* 0x0000000000037919 */ /* 0x000e220000008800 */
[----:B------:R-:W-:-:S04]  /*5c60*/  MOV R2, 0x400 ;  /* 0x0000040000027802 */ /* 0x000fc80000000f00 */
[----:B0-----:R-:W-:Y:S02]  /*5c70*/  LEA R3, R3, R2, 0x18 ;  /* 0x0000000203037211 */ /* 0x001fe400078ec0ff */
[----:B------:R-:W-:-:S03]  /*5c80*/  SHF.L.U32 R2, R0, 0x1f, RZ ;  /* 0x0000001f00027819 */ /* 0x000fc600000006ff */
[----:B------:R-:W-:-:S04]  /*5c90*/  VIADD R3, R3, 0x128 ;  /* 0x0000012803037836 */ /* 0x000fc80000000000 */
[C---:B------:R-:W-:Y:S02]  /*5ca0*/  IMAD R7, R12.reuse, 0x8, R3 ;  /* 0x000000080c077824 */ /* 0x040fe400078e0203 */
[----:B------:R-:W-:Y:S02]  /*5cb0*/  VIADD R12, R12, 0x1 ;  /* 0x000000010c0c7836 */ /* 0x000fe40000000000 */
[----:B------:R-:W0:Y:S03]  /*5cc0*/  SYNCS.PHASECHK.TRANS64.TRYWAIT P0, [R7+URZ], R2 ;  /* 0x00000002070075a7 */ /* 0x000e26000800017f */
[----:B------:R-:W-:-:S04]  /*5cd0*/  ISETP.NE.AND P1, PT, R12, 0x25, PT ;  /* 0x000000250c00780c */ /* 0x000fc80003f25270 */
[----:B------:R-:W-:Y:S02]  /*5ce0*/  SEL R5, RZ, 0x1, P1 ;  /* 0x00000001ff057807 */ /* 0x000fe40000800000 */
[----:B------:R-:W-:Y:S02]  /*5cf0*/  SEL R12, R12, RZ, P1 ;  /* 0x000000ff0c0c7207 */ /* 0x000fe40000800000 */
[----:B------:R-:W-:-:S03]  /*5d00*/  LOP3.LUT R5, R0, R5, RZ, 0x3c, !PT ;  /* 0x0000000500057212 */ /* 0x000fc600078e3cff */
[----:B------:R-:W-:Y:S01]  /*5d10*/  IMAD R9, R12, 0x8, R3 ;  /* 0x000000080c097824 */ /* 0x000fe200078e0203 */
[----:B------:R-:W-:Y:S01]  /*5d20*/  SHF.L.U32 R4, R5, 0x1f, RZ ;  /* 0x0000001f05047819 */ /* 0x000fe200000006ff */
[----:B0-----:R-:W-:Y:S06]  /*5d30*/  @!P0 BRA `(.L_x_116) ;  /* 0x0000001400848947 */ /* 0x001fec0003800000 */
.L_x_160:
[----:B------:R-:W1:Y:S01]  /*5d40*/  SYNCS.PHASECHK.TRANS64.TRYWAIT P0, [R9+URZ], R4 ;  /* 0x00000004090075a7 */ /* 0x000e62000800017f */
[----:B------:R-:W-:-:S05]  /*5d50*/  VIADD R0, R12, 0x1 ;  /* 0x000000010c007836 */ /* 0x000fca0000000000 */
[----:B------:R-:W-:-:S04]  /*5d60*/  ISETP.NE.AND P1, PT, R0, 0x25, PT ;  /* 0x000000250000780c */ /* 0x000fc80003f25270 */
[----:B0-----:R-:W-:Y:S02]  /*5d70*/  SEL R2, RZ, 0x1, P1 ;  /* 0x00000001ff027807 */ /* 0x001fe40000800000 */
[----:B------:R-:W-:Y:S02]  /*5d80*/  SEL R0, R0, RZ, P1 ;  /* 0x000000ff00007207 */ /* 0x000fe40000800000 */
[----:B------:R-:W-:-:S03]  /*5d90*/  LOP3.LUT R7, R5, R2, RZ, 0x3c, !PT ;  /* 0x0000000205077212 */ /* 0x000fc600078e3cff */
[----:B------:R-:W-:Y:S01]  /*5da0*/  IMAD R6, R0, 0x8, R3 ;  /* 0x0000000800067824 */ /* 0x000fe200078e0203 */
[----:B------:R-:W-:Y:S01]  /*5db0*/  SHF.L.U32 R5, R7, 0x1f, RZ ;  /* 0x0000001f07057819 */ /* 0x000fe200000006ff */
[----:B-1----:R-:W-:Y:S06]  /*5dc0*/  @!P0 BRA `(.L_x_117) ;  /* 0x0000001400748947 */ /* 0x002fec0003800000 */
.L_x_161:
[----:B------:R-:W1:Y:S01]  /*5dd0*/  SYNCS.PHASECHK.TRANS64.TRYWAIT P0, [R6+URZ], R5 ;  /* 0x00000005060075a7 */ /* 0x000e62000800017f */
[----:B------:R-:W-:-:S05]  /*5de0*/  VIADD R0, R0, 0x1 ;  /* 0x0000000100007836 */ /* 0x000fca0000000000 */
[----:B------:R-:W-:-:S04]  /*5df0*/  ISETP.NE.AND P1, PT, R0, 0x25, PT ;  /* 0x000000250000780c */ /* 0x000fc80003f25270 */
[----:B------:R-:W-:Y:S02]  /*5e00*/  SEL R2, RZ, 0x1, P1 ;  /* 0x00000001ff027807 */ /* 0x000fe40000800000 */
[----:B------:R-:W-:Y:S02]  /*5e10*/  SEL R0, R0, RZ, P1 ;  /* 0x000000ff00007207 */ /* 0x000fe40000800000 */
[----:B------:R-:W-:-:S03]  /*5e20*/  LOP3.LUT R7, R7, R2, RZ, 0x3c, !PT ;  /* 0x0000000207077212 */ /* 0x000fc600078e3cff */
[----:B0-----:R-:W-:Y:S01]  /*5e30*/  IMAD R9, R0, 0x8, R3 ;  /* 0x0000000800097824 */ /* 0x001fe200078e0203 */
[----:B------:R-:W-:Y:S01]  /*5e40*/  SHF.L.U32 R4, R7, 0x1f, RZ ;  /* 0x0000001f07047819 */ /* 0x000fe200000006ff */
[----:B-1----:R-:W-:Y:S06]  /*5e50*/  @!P0 BRA `(.L_x_118) ;  /* 0x0000001400648947 */ /* 0x002fec0003800000 */
.L_x_162:
        /* <DEDUP_REMOVED lines=9> */
.L_x_163:
        /* <DEDUP_REMOVED lines=9> */
.L_x_164:
        /* <DEDUP_REMOVED lines=9> */
.L_x_165:
        /* <DEDUP_REMOVED lines=9> */
.L_x_166:
        /* <DEDUP_REMOVED lines=9> */
.L_x_167:
        /* <DEDUP_REMOVED lines=9> */
.L_x_168:
        /* <DEDUP_REMOVED lines=9> */
.L_x_169:
        /* <DEDUP_REMOVED lines=9> */
.L_x_170:
        /* <DEDUP_REMOVED lines=9> */
.L_x_171:
        /* <DEDUP_REMOVED lines=9> */
.L_x_172:
        /* <DEDUP_REMOVED lines=9> */
.L_x_173:
        /* <DEDUP_REMOVED lines=9> */
.L_x_174:
        /* <DEDUP_REMOVED lines=9> */
.L_x_175:
        /* <DEDUP_REMOVED lines=9> */
.L_x_176:
        /* <DEDUP_REMOVED lines=9> */
.L_x_177:
        /* <DEDUP_REMOVED lines=9> */
.L_x_178:
        /* <DEDUP_REMOVED lines=9> */
.L_x_179:
        /* <DEDUP_REMOVED lines=9> */
.L_x_180:
        /* <DEDUP_REMOVED lines=9> */
.L_x_181:
        /* <DEDUP_REMOVED lines=9> */
.L_x_182:
        /* <DEDUP_REMOVED lines=9> */
.L_x_183:
        /* <DEDUP_REMOVED lines=9> */
.L_x_184:
        /* <DEDUP_REMOVED lines=9> */
.L_x_185:
        /* <DEDUP_REMOVED lines=9> */
.L_x_186:
        /* <DEDUP_REMOVED lines=9> */
.L_x_187:
        /* <DEDUP_REMOVED lines=9> */
.L_x_188:
        /* <DEDUP_REMOVED lines=9> */
.L_x_189:
        /* <DEDUP_REMOVED lines=9> */
.L_x_190:
        /* <DEDUP_REMOVED lines=9> */
.L_x_191:
        /* <DEDUP_REMOVED lines=9> */
.L_x_192:
        /* <DEDUP_REMOVED lines=9> */
.L_x_193:
        /* <DEDUP_REMOVED lines=9> */
.L_x_194:
[----:B------:R-:W1:Y:S01]  /*7060*/  SYNCS.PHASECHK.TRANS64.TRYWAIT P0, [R9+URZ], R4 ;  /* 0x00000004090075a7 */ /* 0x000e62000800017f */
[----:B------:R-:W-:-:S05]  /*7070*/  VIADD R0, R0, 0x1 ;  /* 0x0000000100007836 */ /* 0x000fca0000000000 */
[----:B------:R-:W-:-:S04]  /*7080*/  ISETP.NE.AND P1, PT, R0, 0x25, PT ;  /* 0x000000250000780c */ /* 0x000fc80003f25270 */
[----:B------:R-:W-:Y:S02]  /*7090*/  SEL R2, RZ, 0x1, P1 ;  /* 0x00000001ff027807 */ /* 0x000fe40000800000 */
[----:B------:R-:W-:Y:S02]  /*70a0*/  SEL R0, R0, RZ, P1 ;  /* 0x000000ff00007207 */ /* 0x000fe40000800000 */
[----:B------:R-:W-:Y:S01]  /*70b0*/  LOP3.LUT R2, R7, R2, RZ, 0x3c, !PT ;  /* 0x0000000207027212 */ /* 0x000fe200078e3cff */
[----:B-1----:R-:W-:Y:S06]  /*70c0*/  @!P0 BRA `(.L_x_151) ;  /* 0x0000000c005c8947 */ /* 0x002fec0003800000 */
.L_x_195:
[----:B------:R-:W-:Y:S01]  /*70d0*/  IMAD R3, R0, 0x8, R3 ;  /* 0x0000000800037824 */ /* 0x000fe200078e0203 */
[----:B------:R-:W-:-:S07]  /*70e0*/  SHF.L.U32 R0, R2, 0x1f, RZ ;  /* 0x0000001f02007819 */ /* 0x000fce00000006ff */
.L_x_152:
[----:B--2---:R2:W3:Y:S02]  /*70f0*/  SYNCS.PHASECHK.TRANS64.TRYWAIT P0, [R3+URZ], R0 ;  /* 0x00000000030075a7 */ /* 0x0044e4000800017f */
[----:B---3--:R-:W-:Y:S05]  /*7100*/  @!P0 NANOSLEEP.SYNCS 0x989680 ;  /* 0x009896800000895d */ /* 0x008fea0003900000 */
[----:B------:R-:W3:Y:S02]  /*7110*/  @!P0 SYNCS.PHASECHK.TRANS64 P0, [R3+URZ], R0 ;  /* 0x00000000030085a7 */ /* 0x000ee4000800007f */
[----:B---3--:R-:W-:Y:S05]  /*7120*/  @!P0 BRA `(.L_x_152) ;  /* 0xfffffffc00f08947 */ /* 0x008fea000383ffff */
.L_x_114:
[----:B------:R-:W-:Y:S05]  /*7130*/  BSYNC B0 ;  /* 0x0000000000007941 */ /* 0x000fea0003800000 */
.L_x_113:
[----:B------:R-:W-:Y:S05]  /*7140*/  EXIT ;  /* 0x000000000000794d */ /* 0x000fea0003800000 */
.L_x_18:
[----:B-1----:R1:W2:Y:S02]  /*7150*/  SYNCS.PHASECHK.TRANS64.TRYWAIT P1, [R3+URZ], R0 ;  /* 0x00000000030075a7 */ /* 0x0022a4000802017f */
[----:B--2---:R-:W-:Y:S05]  /*7160*/  @!P1 NANOSLEEP.SYNCS 0x989680 ;  /* 0x009896800000995d */ /* 0x004fea0003900000 */
[----:B------:R-:W2:Y:S02]  /*7170*/  @!P1 SYNCS.PHASECHK.TRANS64 P1, [R3+URZ], R0 ;  /* 0x00000000030095a7 */ /* 0x000ea4000802007f */
[----:B--2---:R-:W-:Y:S05]  /*7180*/  @!P1 BRA `(.L_x_18) ;  /* 0xfffffffc00f09947 */ /* 0x004fea000383ffff */
[----:B------:R-:W-:Y:S05]  /*7190*/  BRA `(.L_x_17) ;  /* 0xffffffa400d87947 */ /* 0x000fea000383ffff */
.L_x_23:
[----:B-1----:R-:W-:-:S04]  /*71a0*/  IMAD.U32 R4, RZ, RZ, UR4 ;  /* 0x00000004ff047e24 */ /* 0x002fc8000f8e00ff */
[----:B------:R1:W2:Y:S03]  /*71b0*/  SYNCS.PHASECHK.TRANS64.TRYWAIT P1, [R4+URZ], R3 ;  /* 0x00000003040075a7 */ /* 0x0002a6000802017f */
[----:B--2---:R-:W-:Y:S05]  /*71c0*/  @!P1 NANOSLEEP.SYNCS 0x989680 ;  /* 0x009896800000995d */ /* 0x004fea0003900000 */
[----:B------:R-:W2:Y:S02]  /*71d0*/  @!P1 SYNCS.PHASECHK.TRANS64 P1, [R4+URZ], R3 ;  /* 0x00000003040095a7 */ /* 0x000ea4000802007f */
[----:B--2---:R-:W-:Y:S05]  /*71e0*/  @!P1 BRA `(.L_x_23) ;  /* 0xfffffffc00ec9947 */ /* 0x004fea000383ffff */
[----:B------:R-:W-:Y:S05]  /*71f0*/  BRA `(.L_x_22) ;  /* 0xffffffa800487947 */ /* 0x000fea000383ffff */
.L_x_100:
[----:B------:R-:W-:Y:S01]  /*7200*/  BSSY B1, `(.L_x_153) ;  /* 0x0000006000017945 */ /* 0x000fe20003800000 */
[----:B------:R-:W-:-:S07]  /*7210*/  IMAD.MOV.U32 R15, RZ, RZ, -0x1 ;  /* 0xffffffffff0f7424 */ /* 0x000fce00078e00ff */
[----:B------:R-:W-:Y:S05]  /*7220*/  WARPSYNC.COLLECTIVE R15, `(.L_x_154) ;  /* 0x000000000f0c7348 */ /* 0x000fea0003c00000 */
[----:B------:R-:W-:Y:S02]  /*7230*/  ELECT P6, UR62, PT ;  /* 0x00000000003e782f */ /* 0x000fe400038c0000 */
[----:B------:R-:W-:Y:S01]  /*7240*/  MOV R14, UR62 ;  /* 0x0000003e000e7c02 */ /* 0x000fe20008000f00 */
[----:B------:R-:W-:Y:S10]  /*7250*/  ENDCOLLECTIVE ;  /* 0x000000000000791b */ /* 0x000ff40003800000 */
.L_x_154:
[----:B------:R-:W-:Y:S05]  /*7260*/  BSYNC B1 ;  /* 0x0000000000017941 */ /* 0x000fea0003800000 */
.L_x_153:
[----:B------:R-:W-:Y:S05]  /*7270*/  BRA `(.L_x_155) ;  /* 0xffffffdc009c7947 */ /* 0x000fea000383ffff */
.L_x_103:
[----:B0-----:R0:W1:Y:S02]  /*7280*/  SYNCS.PHASECHK.TRANS64.TRYWAIT P1, [R14+URZ+0x128], R7 ;  /* 0x000128070e0075a7 */ /* 0x001064000802017f */
[----:B-1----:R-:W-:Y:S05]  /*7290*/  @!P1 NANOSLEEP.SYNCS 0x989680 ;  /* 0x009896800000995d */ /* 0x002fea0003900000 */
[----:B------:R-:W1:Y:S02]  /*72a0*/  @!P1 SYNCS.PHASECHK.TRANS64 P1, [R14+URZ+0x128], R7 ;  /* 0x000128070e0095a7 */ /* 0x000e64000802007f */
[----:B-1----:R-:W-:Y:S05]  /*72b0*/  @!P1 BRA `(.L_x_103) ;  /* 0xfffffffc00f09947 */ /* 0x002fea000383ffff */
[----:B------:R-:W-:Y:S05]  /*72c0*/  BRA `(.L_x_156) ;  /* 0xffffffdc00d07947 */ /* 0x000fea000383ffff */
.L_x_112:
[----:B------:R-:W-:Y:S01]  /*72d0*/  BSSY B0, `(.L_x_157) ;  /* 0x0000006000007945 */ /* 0x000fe20003800000 */
[----:B------:R-:W-:-:S07]  /*72e0*/  IMAD.MOV.U32 R15, RZ, RZ, -0x1 ;  /* 0xffffffffff0f7424 */ /* 0x000fce00078e00ff */
[----:B------:R-:W-:Y:S05]  /*72f0*/  WARPSYNC.COLLECTIVE R15, `(.L_x_158) ;  /* 0x000000000f0c7348 */ /* 0x000fea0003c00000 */
[----:B------:R-:W-:Y:S02]  /*7300*/  ELECT P6, UR62, PT ;  /* 0x00000000003e782f */ /* 0x000fe400038c0000 */
[----:B------:R-:W-:Y:S01]  /*7310*/  MOV R14, UR62 ;  /* 0x0000003e000e7c02 */ /* 0x000fe20008000f00 */
[----:B------:R-:W-:Y:S10]  /*7320*/  ENDCOLLECTIVE ;  /* 0x000000000000791b */ /* 0x000ff40003800000 */
.L_x_158:
[----:B------:R-:W-:Y:S05]  /*7330*/  BSYNC B0 ;  /* 0x0000000000007941 */ /* 0x000fea0003800000 */
.L_x_157:
[----:B------:R-:W-:Y:S05]  /*7340*/  BRA `(.L_x_159) ;  /* 0xffffffe800287947 */ /* 0x000fea000383ffff */
.L_x_116:
[----:B0-----:R0:W1:Y:S02]  /*7350*/  SYNCS.PHASECHK.TRANS64.TRYWAIT P0, [R7+URZ], R2 ;  /* 0x00000002070075a7 */ /* 0x001064000800017f */
[----:B-1----:R-:W-:Y:S05]  /*7360*/  @!P0 NANOSLEEP.SYNCS 0x989680 ;  /* 0x009896800000895d */ /* 0x002fea0003900000 */
[----:B------:R-:W1:Y:S02]  /*7370*/  @!P0 SYNCS.PHASECHK.TRANS64 P0, [R7+URZ], R2 ;  /* 0x00000002070085a7 */ /* 0x000e64000800007f */
[----:B-1----:R-:W-:Y:S05]  /*7380*/  @!P0 BRA `(.L_x_116) ;  /* 0xfffffffc00f08947 */ /* 0x002fea000383ffff */
[----:B------:R-:W-:Y:S05]  /*7390*/  BRA `(.L_x_160) ;  /* 0xffffffe800687947 */ /* 0x000fea000383ffff */
.L_x_117:
[----:B0-----:R0:W1:Y:S02]  /*73a0*/  SYNCS.PHASECHK.TRANS64.TRYWAIT P0, [R9+URZ], R4 ;  /* 0x00000004090075a7 */ /* 0x001064000800017f */
[----:B-1----:R-:W-:Y:S05]  /*73b0*/  @!P0 NANOSLEEP.SYNCS 0x989680 ;  /* 0x009896800000895d */ /* 0x002fea0003900000 */
[----:B------:R-:W1:Y:S02]  /*73c0*/  @!P0 SYNCS.PHASECHK.TRANS64 P0, [R9+URZ], R4 ;  /* 0x00000004090085a7 */ /* 0x000e64000800007f */
[----:B-1----:R-:W-:Y:S05]  /*73d0*/  @!P0 BRA `(.L_x_117) ;  /* 0xfffffffc00f08947 */ /* 0x002fea000383ffff */
[----:B------:R-:W-:Y:S05]  /*73e0*/  BRA `(.L_x_161) ;  /* 0xffffffe800787947 */ /* 0x000fea000383ffff */
.L_x_118:
[----:B0-----:R0:W1:Y:S02]  /*73f0*/  SYNCS.PHASECHK.TRANS64.TRYWAIT P0, [R6+URZ], R5 ;  /* 0x00000005060075a7 */ /* 0x001064000800017f */
[----:B-1----:R-:W-:Y:S05]  /*7400*/  @!P0 NANOSLEEP.SYNCS 0x989680 ;  /* 0x009896800000895d */ /* 0x002fea0003900000 */
[----:B------:R-:W1:Y:S02]  /*7410*/  @!P0 SYNCS.PHASECHK.TRANS64 P0, [R6+URZ], R5 ;  /* 0x00000005060085a7 */ /* 0x000e64000800007f */
[----:B-1----:R-:W-:Y:S05]  /*7420*/  @!P0 BRA `(.L_x_118) ;  /* 0xfffffffc00f08947 */ /* 0x002fea000383ffff */
[----:B------:R-:W-:Y:S05]  /*7430*/  BRA `(.L_x_162) ;  /* 0xffffffe800887947 */ /* 0x000fea000383ffff */
.L_x_119:
[----:B0-----:R0:W1:Y:S02]  /*7440*/  SYNCS.PHASECHK.TRANS64.TRYWAIT P0, [R9+URZ], R4 ;  /* 0x00000004090075a7 */ /* 0x001064000800017f */
[----:B-1----:R-:W-:Y:S05]  /*7450*/  @!P0 NANOSLEEP.SYNCS 0x989680 ;  /* 0x009896800000895d */ /* 0x002fea0003900000 */
[----:B------:R-:W1:Y:S02]  /*7460*/  @!P0 SYNCS.PHASECHK.TRANS64 P0, [R9+URZ], R4 ;  /* 0x00000004090085a7 */ /* 0x000e64000800007f */
[----:B-1----:R-:W-:Y:S05]  /*7470*/  @!P0 BRA `(.L_x_119) ;  /* 0xfffffffc00f08947 */ /* 0x002fea000383ffff */
[----:B------:R-:W-:Y:S05]  /*7480*/  BRA `(.L_x_163) ;  /* 0xffffffe800987947 */ /* 0x000fea000383ffff */
.L_x_120:
[----:B0-----:R0:W1:Y:S02]  /*7490*/  SYNCS.PHASECHK.TRANS64.TRYWAIT P0, [R6+URZ], R5 ;  /* 0x00000005060075a7 */ /* 0x001064000800017f */
[----:B-1----:R-:W-:Y:S05]  /*74a0*/  @!P0 NANOSLEEP.SYNCS 0x989680 ;  /* 0x009896800000895d */ /* 0x002fea0003900000 */
[----:B------:R-:W1:Y:S02]  /*74b0*/  @!P0 SYNCS.PHASECHK.TRANS64 P0, [R6+URZ], R5 ;  /* 0x00000005060085a7 */ /* 0x000e64000800007f */
[----:B-1----:R-:W-:Y:S05]  /*74c0*/  @!P0 BRA `(.L_x_120) ;  /* 0xfffffffc00f08947 */ /* 0x002fea000383ffff */
[----:B------:R-:W-:Y:S05]  /*74d0*/  BRA `(.L_x_164) ;  /* 0xffffffe800a87947 */ /* 0x000fea000383ffff */
.L_x_121:
[----:B0-----:R0:W1:Y:S02]  /*74e0*/  SYNCS.PHASECHK.TRANS64.TRYWAIT P0, [R9+URZ], R4 ;  /* 0x00000004090075a7 */ /* 0x001064000800017f */
[----:B-1----:R-:W-:Y:S05]  /*74f0*/  @!P0 NANOSLEEP.SYNCS 0x989680 ;  /* 0x009896800000895d */ /* 0x002fea0003900000 */
[----:B------:R-:W1:Y:S02]  /*7500*/  @!P0 SYNCS.PHASECHK.TRANS64 P0, [R9+URZ], R4 ;  /* 0x00000004090085a7 */ /* 0x000e64000800007f */
[----:B-1----:R-:W-:Y:S05]  /*7510*/  @!P0 BRA `(.L_x_121) ;  /* 0xfffffffc00f08947 */ /* 0x002fea000383ffff */
[----:B------:R-:W-:Y:S05]  /*7520*/  BRA `(.L_x_165) ;  /* 0xffffffe800b87947 */ /* 0x000fea000383ffff */
.L_x_122:
[----:B0-----:R0:W1:Y:S02]  /*7530*/  SYNCS.PHASECHK.TRANS64.TRYWAIT P0, [R6+URZ], R5 ;  /* 0x00000005060075a7 */ /* 0x001064000800017f */
[----:B-1----:R-:W-:Y:S05]  /*7540*/  @!P0 NANOSLEEP.SYNCS 0x989680 ;  /* 0x009896800000895d */ /* 0x002fea0003900000 */
[----:B------:R-:W1:Y:S02]  /*7550*/  @!P0 SYNCS.PHASECHK.TRANS64 P0, [R6+URZ], R5 ;  /* 0x00000005060085a7 */ /* 0x000e64000800007f */
[----:B-1----:R-:W-:Y:S05]  /*7560*/  @!P0 BRA `(.L_x_122) ;  /* 0xfffffffc00f08947 */ /* 0x002fea000383ffff */
[----:B------:R-:W-:Y:S05]  /*7570*/  BRA `(.L_x_166) ;  /* 0xffffffe800c87947 */ /* 0x000fea000383ffff */
.L_x_123:
[----:B0-----:R0:W1:Y:S02]  /*7580*/  SYNCS.PHASECHK.TRANS64.TRYWAIT P0, [R9+URZ], R4 ;  /* 0x00000004090075a7 */ /* 0x001064000800017f */
[----:B-1----:R-:W-:Y:S05]  /*7590*/  @!P0 NANOSLEEP.SYNCS 0x989680 ;  /* 0x009896800000895d */ /* 0x002fea0003900000 */
[----:B------:R-:W1:Y:S02]  /*75a0*/  @!P0 SYNCS.PHASECHK.TRANS64 P0, [R9+URZ], R4 ;  /* 0x00000004090085a7 */ /* 0x000e64000800007f */
[----:B-1----:R-:W-:Y:S05]  /*75b0*/  @!P0 BRA `(.L_x_123) ;  /* 0xfffffffc00f08947 */ /* 0x002fea000383ffff */
[----:B------:R-:W-:Y:S05]  /*75c0*/  BRA `(.L_x_167) ;  /* 0xffffffe800d87947 */ /* 0x000fea000383ffff */
.L_x_124:
[----:B0-----:R0:W1:Y:S02]  /*75d0*/  SYNCS.PHASECHK.TRANS64.TRYWAIT P0, [R6+URZ], R5 ;  /* 0x00000005060075a7 */ /* 0x001064000800017f */
[----:B-1----:R-:W-:Y:S05]  /*75e0*/  @!P0 NANOSLEEP.SYNCS 0x989680 ;  /* 0x009896800000895d */ /* 0x002fea0003900000 */
[----:B------:R-:W1:Y:S02]  /*75f0*/  @!P0 SYNCS.PHASECHK.TRANS64 P0, [R6+URZ], R5 ;  /* 0x00000005060085a7 */ /* 0x000e64000800007f */
[----:B-1----:R-:W-:Y:S05]  /*7600*/  @!P0 BRA `(.L_x_124) ;  /* 0xfffffffc00f08947 */ /* 0x002fea000383ffff */
[----:B------:R-:W-:Y:S05]  /*7610*/  BRA `(.L_x_168) ;  /* 0xffffffe800e87947 */ /* 0x000fea000383ffff */
.L_x_125:
[----:B0-----:R0:W1:Y:S02]  /*7620*/  SYNCS.PHASECHK.TRANS64.TRYWAIT P0, [R9+URZ], R4 ;  /* 0x00000004090075a7 */ /* 0x001064000800017f */
[----:B-1----:R-:W-:Y:S05]  /*7630*/  @!P0 NANOSLEEP.SYNCS 0x989680 ;  /* 0x009896800000895d */ /* 0x002fea0003900000 */
[----:B------:R-:W1:Y:S02]  /*7640*/  @!P0 SYNCS.PHASECHK.TRANS64 P0, [R9+URZ], R4 ;  /* 0x00000004090085a7 */ /* 0x000e64000800007f */
[----:B-1----:R-:W-:Y:S05]  /*7650*/  @!P0 BRA `(.L_x_125) ;  /* 0xfffffffc00f08947 */ /* 0x002fea000383ffff */
[----:B------:R-:W-:Y:S05]  /*7660*/  BRA `(.L_x_169) ;  /* 0xffffffe800f87947 */ /* 0x000fea000383ffff */
.L_x_126:
[----:B0-----:R0:W1:Y:S02]  /*7670*/  SYNCS.PHASECHK.TRANS64.TRYWAIT P0, [R6+URZ], R5 ;  /* 0x00000005060075a7 */ /* 0x001064000800017f */
[----:B-1----:R-:W-:Y:S05]  /*7680*/  @!P0 NANOSLEEP.SYNCS 0x989680 ;  /* 0x009896800000895d */ /* 0x002fea0003900000 */
[----:B------:R-:W1:Y:S02]  /*7690*/  @!P0 SYNCS.PHASECHK.TRANS64 P0, [R6+URZ], R5 ;  /* 0x00000005060085a7 */ /* 0x000e64000800007f */
[----:B-1----:R-:W-:Y:S05]  /*76a0*/  @!P0 BRA `(.L_x_126) ;  /* 0xfffffffc00f08947 */ /* 0x002fea000383ffff */
[----:B------:R-:W-:Y:S05]  /*76b0*/  BRA `(.L_x_170) ;  /* 0xffffffec00087947 */ /* 0x000fea000383ffff */
.L_x_127:
[----:B0-----:R0:W1:Y:S02]  /*76c0*/  SYNCS.PHASECHK.TRANS64.TRYWAIT P0, [R9+URZ], R4 ;  /* 0x00000004090075a7 */ /* 0x001064000800017f */
[----:B-1----:R-:W-:Y:S05]  /*76d0*/  @!P0 NANOSLEEP.SYNCS 0x989680 ;  /* 0x009896800000895d */ /* 0x002fea0003900000 */
[----:B------:R-:W1:Y:S02]  /*76e0*/  @!P0 SYNCS.PHASECHK.TRANS64 P0, [R9+URZ], R4 ;  /* 0x00000004090085a7 */ /* 0x000e64000800007f */
[----:B-1----:R-:W-:Y:S05]  /*76f0*/  @!P0 BRA `(.L_x_127) ;  /* 0xfffffffc00f08947 */ /* 0x002fea000383ffff */
[----:B------:R-:W-:Y:S05]  /*7700*/  BRA `(.L_x_171) ;  /* 0xffffffec00187947 */ /* 0x000fea000383ffff */
.L_x_128:
[----:B0-----:R0:W1:Y:S02]  /*7710*/  SYNCS.PHASECHK.TRANS64.TRYWAIT P0, [R6+URZ], R5 ;  /* 0x00000005060075a7 */ /* 0x001064000800017f */
[----:B-1----:R-:W-:Y:S05]  /*7720*/  @!P0 NANOSLEEP.SYNCS 0x989680 ;  /* 0x009896800000895d */ /* 0x002fea0003900000 */
[----:B------:R-:W1:Y:S02]  /*7730*/  @!P0 SYNCS.PHASECHK.TRANS64 P0, [R6+URZ], R5 ;  /* 0x00000005060085a7 */ /* 0x000e64000800007f */
[----:B-1----:R-:W-:Y:S05]  /*7740*/  @!P0 BRA `(.L_x_128) ;  /* 0xfffffffc00f08947 */ /* 0x002fea000383ffff */
[----:B------:R-:W-:Y:S05]  /*7750*/  BRA `(.L_x_172) ;  /* 0xffffffec00287947 */ /* 0x000fea000383ffff */
.L_x_129:
[----:B0-----:R0:W1:Y:S02]  /*7760*/  SYNCS.PHASECHK.TRANS64.TRYWAIT P0, [R9+URZ], R4 ;  /* 0x00000004090075a7 */ /* 0x001064000800017f */
[----:B-1----:R-:W-:Y:S05]  /*7770*/  @!P0 NANOSLEEP.SYNCS 0x989680 ;  /* 0x009896800000895d */ /* 0x002fea0003900000 */
[----:B------:R-:W1:Y:S02]  /*7780*/  @!P0 SYNCS.PHASECHK.TRANS64 P0, [R9+URZ], R4 ;  /* 0x00000004090085a7 */ /* 0x000e64000800007f */
[----:B-1----:R-:W-:Y:S05]  /*7790*/  @!P0 BRA `(.L_x_129) ;  /* 0xfffffffc00f08947 */ /* 0x002fea000383ffff */
[----:B------:R-:W-:Y:S05]  /*77a0*/  BRA `(.L_x_173) ;  /* 0xffffffec00387947 */ /* 0x000fea000383ffff */
.L_x_130:
[----:B0-----:R0:W1:Y:S02]  /*77b0*/  SYNCS.PHASECHK.TRANS64.TRYWAIT P0, [R6+URZ], R5 ;  /* 0x00000005060075a7 */ /* 0x001064000800017f */
[----:B-1----:R-:W-:Y:S05]  /*77c0*/  @!P0 NANOSLEEP.SYNCS 0x989680 ;  /* 0x009896800000895d */ /* 0x002fea0003900000 */
[----:B------:R-:W1:Y:S02]  /*77d0*/  @!P0 SYNCS.PHASECHK.TRANS64 P0, [R6+URZ], R5 ;  /* 0x00000005060085a7 */ /* 0x000e64000800007f */
[----:B-1----:R-:W-:Y:S05]  /*77e0*/  @!P0 BRA `(.L_x_130) ;  /* 0xfffffffc00f08947 */ /* 0x002fea000383ffff */
[----:B------:R-:W-:Y:S05]  /*77f0*/  BRA `(.L_x_174) ;  /* 0xffffffec00487947 */ /* 0x000fea000383ffff */
.L_x_131:
[----:B0-----:R0:W1:Y:S02]  /*7800*/  SYNCS.PHASECHK.TRANS64.TRYWAIT P0, [R9+URZ], R4 ;  /* 0x00000004090075a7 */ /* 0x001064000800017f */
[----:B-1----:R-:W-:Y:S05]  /*7810*/  @!P0 NANOSLEEP.SYNCS 0x989680 ;  /* 0x009896800000895d */ /* 0x002fea0003900000 */
[----:B------:R-:W1:Y:S02]  /*7820*/  @!P0 SYNCS.PHASECHK.TRANS64 P0, [R9+URZ], R4 ;  /* 0x00000004090085a7 */ /* 0x000e64000800007f */
[----:B-1----:R-:W-:Y:S05]  /*7830*/  @!P0 BRA `(.L_x_131) ;  /* 0xfffffffc00f08947 */ /* 0x002fea000383ffff */
[----:B------:R-:W-:Y:S05]  /*7840*/  BRA `(.L_x_175) ;  /* 0xffffffec00587947 */ /* 0x000fea000383ffff */
.L_x_132:
[----:B0-----:R0:W1:Y:S02]  /*7850*/  SYNCS.PHASECHK.TRANS64.TRYWAIT P0, [R6+URZ], R5 ;  /* 0x00000005060075a7 */ /* 0x001064000800017f */
[----:B-1----:R-:W-:Y:S05]  /*7860*/  @!P0 NANOSLEEP.SYNCS 0x989680 ;  /* 0x009896800000895d */ /* 0x002fea0003900000 */
[----:B------:R-:W1:Y:S02]  /*7870*/  @!P0 SYNCS.PHASECHK.TRANS64 P0, [R6+URZ], R5 ;  /* 0x00000005060085a7 */ /* 0x000e64000800007f */
[----:B-1----:R-:W-:Y:S05]  /*7880*/  @!P0 BRA `(.L_x_132) ;  /* 0xfffffffc00f08947 */ /* 0x002fea000383ffff */
[----:B------:R-:W-:Y:S05]  /*7890*/  BRA `(.L_x_176) ;  /* 0xffffffec00687947 */ /* 0x000fea000383ffff */
.L_x_133:
[----:B0-----:R0:W1:Y:S02]  /*78a0*/  SYNCS.PHASECHK.TRANS64.TRYWAIT P0, [R9+URZ], R4 ;  /* 0x00000004090075a7 */ /* 0x001064000800017f */
[----:B-1----:R-:W-:Y:S05]  /*78b0*/  @!P0 NANOSLEEP.SYNCS 0x989680 ;  /* 0x009896800000895d */ /* 0x002fea0003900000 */
[----:B------:R-:W1:Y:S02]  /*78c0*/  @!P0 SYNCS.PHASECHK.TRANS64 P0, [R9+URZ], R4 ;  /* 0x00000004090085a7 */ /* 0x000e64000800007f */
[----:B-1----:R-:W-:Y:S05]  /*78d0*/  @!P0 BRA `(.L_x_133) ;  /* 0xfffffffc00f08947 */ /* 0x002fea000383ffff */
[----:B------:R-:W-:Y:S05]  /*78e0*/  BRA `(.L_x_177) ;  /* 0xffffffec00787947 */ /* 0x000fea000383ffff */
.L_x_134:
[----:B0-----:R0:W1:Y:S02]  /*78f0*/  SYNCS.PHASECHK.TRANS64.TRYWAIT P0, [R6+URZ], R5 ;  /* 0x00000005060075a7 */ /* 0x001064000800017f */
[----:B-1----:R-:W-:Y:S05]  /*7900*/  @!P0 NANOSLEEP.SYNCS 0x989680 ;  /* 0x009896800000895d */ /* 0x002fea0003900000 */
[----:B------:R-:W1:Y:S02]  /*7910*/  @!P0 SYNCS.PHASECHK.TRANS64 P0, [R6+URZ], R5 ;  /* 0x00000005060085a7 */ /* 0x000e64000800007f */
[----:B-1----:R-:W-:Y:S05]  /*7920*/  @!P0 BRA `(.L_x_134) ;  /* 0xfffffffc00f08947 */ /* 0x002fea000383ffff */
[----:B------:R-:W-:Y:S05]  /*7930*/  BRA `(.L_x_178) ;  /* 0xffffffec00887947 */ /* 0x000fea000383ffff */
.L_x_135:
[----:B0-----:R0:W1:Y:S02]  /*7940*/  SYNCS.PHASECHK.TRANS64.TRYWAIT P0, [R9+URZ], R4 ;  /* 0x00000004090075a7 */ /* 0x001064000800017f */
[----:B-1----:R-:W-:Y:S05]  /*7950*/  @!P0 NANOSLEEP.SYNCS 0x989680 ;  /* 0x009896800000895d */ /* 0x002fea0003900000 */
[----:B------:R-:W1:Y:S02]  /*7960*/  @!P0 SYNCS.PHASECHK.TRANS64 P0, [R9+URZ], R4 ;  /* 0x00000004090085a7 */ /* 0x000e64000800007f */
[----:B-1----:R-:W-:Y:S05]  /*7970*/  @!P0 BRA `(.L_x_135) ;  /* 0xfffffffc00f08947 */ /* 0x002fea000383ffff */
[----:B------:R-:W-:Y:S05]  /*7980*/  BRA `(.L_x_179) ;  /* 0xffffffec00987947 */ /* 0x000fea000383ffff */
.L_x_136:
[----:B0-----:R0:W1:Y:S02]  /*7990*/  SYNCS.PHASECHK.TRANS64.TRYWAIT P0, [R6+URZ], R5 ;  /* 0x00000005060075a7 */ /* 0x001064000800017f */
[----:B-1----:R-:W-:Y:S05]  /*79a0*/  @!P0 NANOSLEEP.SYNCS 0x989680 ;  /* 0x009896800000895d */ /* 0x002fea0003900000 */
[----:B------:R-:W1:Y:S02]  /*79b0*/  @!P0 SYNCS.PHASECHK.TRANS64 P0, [R6+URZ], R5 ;  /* 0x00000005060085a7 */ /* 0x000e64000800007f */
[----:B-1----:R-:W-:Y:S05]  /*79c0*/  @!P0 BRA `(.L_x_136) ;  /* 0xfffffffc00f08947 */ /* 0x002fea000383ffff */
[----:B------:R-:W-:Y:S05]  /*79d0*/  BRA `(.L_x_180) ;  /* 0xffffffec00a87947 */ /* 0x000fea000383ffff */
.L_x_137:
[----:B0-----:R0:W1:Y:S02]  /*79e0*/  SYNCS.PHASECHK.TRANS64.TRYWAIT P0, [R9+URZ], R4 ;  /* 0x00000004090075a7 */ /* 0x001064000800017f */
[----:B-1----:R-:W-:Y:S05]  /*79f0*/  @!P0 NANOSLEEP.SYNCS 0x989680 ;  /* 0x009896800000895d */ /* 0x002fea0003900000 */
[----:B------:R-:W1:Y:S02]  /*7a00*/  @!P0 SYNCS.PHASECHK.TRANS64 P0, [R9+URZ], R4 ;  /* 0x00000004090085a7 */ /* 0x000e64000800007f */
[----:B-1----:R-:W-:Y:S05]  /*7a10*/  @!P0 BRA `(.L_x_137) ;  /* 0xfffffffc00f08947 */ /* 0x002fea000383ffff */
[----:B------:R-:W-:Y:S05]  /*7a20*/  BRA `(.L_x_181) ;  /* 0xffffffec00b87947 */ /* 0x000fea000383ffff */
.L_x_138:
[----:B0-----:R0:W1:Y:S02]  /*7a30*/  SYNCS.PHASECHK.TRANS64.TRYWAIT P0, [R6+URZ], R5 ;  /* 0x00000005060075a7 */ /* 0x001064000800017f */
[----:B-1----:R-:W-:Y:S05]  /*7a40*/  @!P0 NANOSLEEP.SYNCS 0x989680 ;  /* 0x009896800000895d */ /* 0x002fea0003900000 */
[----:B------:R-:W1:Y:S02]  /*7a50*/  @!P0 SYNCS.PHASECHK.TRANS64 P0, [R6+URZ], R5 ;  /* 0x00000005060085a7 */ /* 0x000e64000800007f */
[----:B-1----:R-:W-:Y:S05]  /*7a60*/  @!P0 BRA `(.L_x_138) ;  /* 0xfffffffc00f08947 */ /* 0x002fea000383ffff */
[----:B------:R-:W-:Y:S05]  /*7a70*/  BRA `(.L_x_182) ;  /* 0xffffffec00c87947 */ /* 0x000fea000383ffff */
.L_x_139:
[----:B0-----:R0:W1:Y:S02]  /*7a80*/  SYNCS.PHASECHK.TRANS64.TRYWAIT P0, [R9+URZ], R4 ;  /* 0x00000004090075a7 */ /* 0x001064000800017f */
[----:B-1----:R-:W-:Y:S05]  /*7a90*/  @!P0 NANOSLEEP.SYNCS 0x989680 ;  /* 0x009896800000895d */ /* 0x002fea0003900000 */
[----:B------:R-:W1:Y:S02]  /*7aa0*/  @!P0 SYNCS.PHASECHK.TRANS64 P0, [R9+URZ], R4 ;  /* 0x00000004090085a7 */ /* 0x000e64000800007f */
[----:B-1----:R-:W-:Y:S05]  /*7ab0*/  @!P0 BRA `(.L_x_139) ;  /* 0xfffffffc00f08947 */ /* 0x002fea000383ffff */
[----:B------:R-:W-:Y:S05]  /*7ac0*/  BRA `(.L_x_183) ;  /* 0xffffffec00d87947 */ /* 0x000fea000383ffff */
.L_x_140:
[----:B0-----:R0:W1:Y:S02]  /*7ad0*/  SYNCS.PHASECHK.TRANS64.TRYWAIT P0, [R6+URZ], R5 ;  /* 0x00000005060075a7 */ /* 0x001064000800017f */
[----:B-1----:R-:W-:Y:S05]  /*7ae0*/  @!P0 NANOSLEEP.SYNCS 0x989680 ;  /* 0x009896800000895d */ /* 0x002fea0003900000 */
[----:B------:R-:W1:Y:S02]  /*7af0*/  @!P0 SYNCS.PHASECHK.TRANS64 P0, [R6+URZ], R5 ;  /* 0x00000005060085a7 */ /* 0x000e64000800007f */
[----:B-1----:R-:W-:Y:S05]  /*7b00*/  @!P0 BRA `(.L_x_140) ;  /* 0xfffffffc00f08947 */ /* 0x002fea000383ffff */
[----:B------:R-:W-:Y:S05]  /*7b10*/  BRA `(.L_x_184) ;  /* 0xffffffec00e87947 */ /* 0x000fea000383ffff */
.L_x_141:
[----:B0-----:R0:W1:Y:S02]  /*7b20*/  SYNCS.PHASECHK.TRANS64.TRYWAIT P0, [R9+URZ], R4 ;  /* 0x00000004090075a7 */ /* 0x001064000800017f */
[----:B-1----:R-:W-:Y:S05]  /*7b30*/  @!P0 NANOSLEEP.SYNCS 0x989680 ;  /* 0x009896800000895d */ /* 0x002fea0003900000 */
[----:B------:R-:W1:Y:S02]  /*7b40*/  @!P0 SYNCS.PHASECHK.TRANS64 P0, [R9+URZ], R4 ;  /* 0x00000004090085a7 */ /* 0x000e64000800007f */
[----:B-1----:R-:W-:Y:S05]  /*7b50*/  @!P0 BRA `(.L_x_141) ;  /* 0xfffffffc00f08947 */ /* 0x002fea000383ffff */
[----:B------:R-:W-:Y:S05]  /*7b60*/  BRA `(.L_x_185) ;  /* 0xffffffec00f87947 */ /* 0x000fea000383ffff */
.L_x_142:
[----:B0-----:R0:W1:Y:S02]  /*7b70*/  SYNCS.PHASECHK.TRANS64.TRYWAIT P0, [R6+URZ], R5 ;  /* 0x00000005060075a7 */ /* 0x001064000800017f */
[----:B-1----:R-:W-:Y:S05]  /*7b80*/  @!P0 NANOSLEEP.SYNCS 0x989680 ;  /* 0x009896800000895d */ /* 0x002fea0003900000 */
[----:B------:R-:W1:Y:S02]  /*7b90*/  @!P0 SYNCS.PHASECHK.TRANS64 P0, [R6+URZ], R5 ;  /* 0x00000005060085a7 */ /* 0x000e64000800007f */
[----:B-1----:R-:W-:Y:S05]  /*7ba0*/  @!P0 BRA `(.L_x_142) ;  /* 0xfffffffc00f08947 */ /* 0x002fea000383ffff */
[----:B------:R-:W-:Y:S05]  /*7bb0*/  BRA `(.L_x_186) ;  /* 0xfffffff000087947 */ /* 0x000fea000383ffff */
.L_x_143:
[----:B0-----:R0:W1:Y:S02]  /*7bc0*/  SYNCS.PHASECHK.TRANS64.TRYWAIT P0, [R9+URZ], R4 ;  /* 0x00000004090075a7 */ /* 0x001064000800017f */
[----:B-1----:R-:W-:Y:S05]  /*7bd0*/  @!P0 NANOSLEEP.SYNCS 0x989680 ;  /* 0x009896800000895d */ /* 0x002fea0003900000 */
[----:B------:R-:W1:Y:S02]  /*7be0*/  @!P0 SYNCS.PHASECHK.TRANS64 P0, [R9+URZ], R4 ;  /* 0x00000004090085a7 */ /* 0x000e64000800007f */
[----:B-1----:R-:W-:Y:S05]  /*7bf0*/  @!P0 BRA `(.L_x_143) ;  /* 0xfffffffc00f08947 */ /* 0x002fea000383ffff */
[----:B------:R-:W-:Y:S05]  /*7c00*/  BRA `(.L_x_187) ;  /* 0xfffffff000187947 */ /* 0x000fea000383ffff */
.L_x_144:
[----:B0-----:R0:W1:Y:S02]  /*7c10*/  SYNCS.PHASECHK.TRANS64.TRYWAIT P0, [R6+URZ], R5 ;  /* 0x00000005060075a7 */ /* 0x001064000800017f */
[----:B-1----:R-:W-:Y:S05]  /*7c20*/  @!P0 NANOSLEEP.SYNCS 0x989680 ;  /* 0x009896800000895d */ /* 0x002fea0003900000 */
[----:B------:R-:W1:Y:S02]  /*7c30*/  @!P0 SYNCS.PHASECHK.TRANS64 P0, [R6+URZ], R5 ;  /* 0x00000005060085a7 */ /* 0x000e64000800007f */
[----:B-1----:R-:W-:Y:S05]  /*7c40*/  @!P0 BRA `(.L_x_144) ;  /* 0xfffffffc00f08947 */ /* 0x002fea000383ffff */
[----:B------:R-:W-:Y:S05]  /*7c50*/  BRA `(.L_x_188) ;  /* 0xfffffff000287947 */ /* 0x000fea000383ffff */
.L_x_145:
[----:B0-----:R0:W1:Y:S02]  /*7c60*/  SYNCS.PHASECHK.TRANS64.TRYWAIT P0, [R9+URZ], R4 ;  /* 0x00000004090075a7 */ /* 0x001064000800017f */
[----:B-1----:R-:W-:Y:S05]  /*7c70*/  @!P0 NANOSLEEP.SYNCS 0x989680 ;  /* 0x009896800000895d */ /* 0x002fea0003900000 */
[----:B------:R-:W1:Y:S02]  /*7c80*/  @!P0 SYNCS.PHASECHK.TRANS64 P0, [R9+URZ], R4 ;  /* 0x00000004090085a7 */ /* 0x000e64000800007f */
[----:B-1----:R-:W-:Y:S05]  /*7c90*/  @!P0 BRA `(.L_x_145) ;  /* 0xfffffffc00f08947 */ /* 0x002fea000383ffff */
[----:B------:R-:W-:Y:S05]  /*7ca0*/  BRA `(.L_x_189) ;  /* 0xfffffff000387947 */ /* 0x000fea000383ffff */
.L_x_146:
[----:B0-----:R0:W1:Y:S02]  /*7cb0*/  SYNCS.PHASECHK.TRANS64.TRYWAIT P0, [R6+URZ], R5 ;  /* 0x00000005060075a7 */ /* 0x001064000800017f */
[----:B-1----:R-:W-:Y:S05]  /*7cc0*/  @!P0 NANOSLEEP.SYNCS 0x989680 ;  /* 0x009896800000895d */ /* 0x002fea0003900000 */
[----:B------:R-:W1:Y:S02]  /*7cd0*/  @!P0 SYNCS.PHASECHK.TRANS64 P0, [R6+URZ], R5 ;  /* 0x00000005060085a7 */ /* 0x000e64000800007f */
[----:B-1----:R-:W-:Y:S05]  /*7ce0*/  @!P0 BRA `(.L_x_146) ;  /* 0xfffffffc00f08947 */ /* 0x002fea000383ffff */
[----:B------:R-:W-:Y:S05]  /*7cf0*/  BRA `(.L_x_190) ;  /* 0xfffffff000487947 */ /* 0x000fea000383ffff */
.L_x_147:
[----:B0-----:R0:W1:Y:S02]  /*7d00*/  SYNCS.PHASECHK.TRANS64.TRYWAIT P0, [R9+URZ], R4 ;  /* 0x00000004090075a7 */ /* 0x001064000800017f */
[----:B-1----:R-:W-:Y:S05]  /*7d10*/  @!P0 NANOSLEEP.SYNCS 0x989680 ;  /* 0x009896800000895d */ /* 0x002fea0003900000 */
[----:B------:R-:W1:Y:S02]  /*7d20*/  @!P0 SYNCS.PHASECHK.TRANS64 P0, [R9+URZ], R4 ;  /* 0x00000004090085a7 */ /* 0x000e64000800007f */
[----:B-1----:R-:W-:Y:S05]  /*7d30*/  @!P0 BRA `(.L_x_147) ;  /* 0xfffffffc00f08947 */ /* 0x002fea000383ffff */
[----:B------:R-:W-:Y:S05]  /*7d40*/  BRA `(.L_x_191) ;  /* 0xfffffff000587947 */ /* 0x000fea000383ffff */
.L_x_148:
[----:B0-----:R0:W1:Y:S02]  /*7d50*/  SYNCS.PHASECHK.TRANS64.TRYWAIT P0, [R6+URZ], R5 ;  /* 0x00000005060075a7 */ /* 0x001064000800017f */
[----:B-1----:R-:W-:Y:S05]  /*7d60*/  @!P0 NANOSLEEP.SYNCS 0x989680 ;  /* 0x009896800000895d */ /* 0x002fea0003900000 */
[----:B------:R-:W1:Y:S02]  /*7d70*/  @!P0 SYNCS.PHASECHK.TRANS64 P0, [R6+URZ], R5 ;  /* 0x00000005060085a7 */ /* 0x000e64000800007f */
[----:B-1----:R-:W-:Y:S05]  /*7d80*/  @!P0 BRA `(.L_x_148) ;  /* 0xfffffffc00f08947 */ /* 0x002fea000383ffff */
[----:B------:R-:W-:Y:S05]  /*7d90*/  BRA `(.L_x_192) ;  /* 0xfffffff000687947 */ /* 0x000fea000383ffff */
.L_x_149:
[----:B0-----:R0:W1:Y:S02]  /*7da0*/  SYNCS.PHASECHK.TRANS64.TRYWAIT P0, [R9+URZ], R4 ;  /* 0x00000004090075a7 */ /* 0x001064000800017f */
[----:B-1----:R-:W-:Y:S05]  /*7db0*/  @!P0 NANOSLEEP.SYNCS 0x989680 ;  /* 0x009896800000895d */ /* 0x002fea0003900000 */
[----:B------:R-:W1:Y:S02]  /*7dc0*/  @!P0 SYNCS.PHASECHK.TRANS64 P0, [R9+URZ], R4 ;  /* 0x00000004090085a7 */ /* 0x000e64000800007f */
[----:B-1----:R-:W-:Y:S05]  /*7dd0*/  @!P0 BRA `(.L_x_149) ;  /* 0xfffffffc00f08947 */ /* 0x002fea000383ffff */
[----:B------:R-:W-:Y:S05]  /*7de0*/  BRA `(.L_x_193) ;  /* 0xfffffff000787947 */ /* 0x000fea000383ffff */
.L_x_150:
[----:B0-----:R0:W1:Y:S02]  /*7df0*/  SYNCS.PHASECHK.TRANS64.TRYWAIT P0, [R6+URZ], R5 ;  /* 0x00000005060075a7 */ /* 0x001064000800017f */
[----:B-1----:R-:W-:Y:S05]  /*7e00*/  @!P0 NANOSLEEP.SYNCS 0x989680 ;  /* 0x009896800000895d */ /* 0x002fea0003900000 */
[----:B------:R-:W1:Y:S02]  /*7e10*/  @!P0 SYNCS.PHASECHK.TRANS64 P0, [R6+URZ], R5 ;  /* 0x00000005060085a7 */ /* 0x000e64000800007f */
[----:B-1----:R-:W-:Y:S05]  /*7e20*/  @!P0 BRA `(.L_x_150) ;  /* 0xfffffffc00f08947 */ /* 0x002fea000383ffff */
[----:B------:R-:W-:Y:S05]  /*7e30*/  BRA `(.L_x_194) ;  /* 0xfffffff000887947 */ /* 0x000fea000383ffff */
.L_x_151:
[----:B-1----:R1:W2:Y:S02]  /*7e40*/  SYNCS.PHASECHK.TRANS64.TRYWAIT P0, [R9+URZ], R4 ;  /* 0x00000004090075a7 */ /* 0x0022a4000800017f */
[----:B--2---:R-:W-:Y:S05]  /*7e50*/  @!P0 NANOSLEEP.SYNCS 0x989680 ;  /* 0x009896800000895d */ /* 0x004fea0003900000 */
[----:B------:R-:W2:Y:S02]  /*7e60*/  @!P0 SYNCS.PHASECHK.TRANS64 P0, [R9+URZ], R4 ;  /* 0x00000004090085a7 */ /* 0x000ea4000800007f */
[----:B--2---:R-:W-:Y:S05]  /*7e70*/  @!P0 BRA `(.L_x_151) ;  /* 0xfffffffc00f08947 */ /* 0x004fea000383ffff */
[----:B------:R-:W-:Y:S05]  /*7e80*/  BRA `(.L_x_195) ;  /* 0xfffffff000907947 */ /* 0x000fea000383ffff */
.L_x_196:
[----:B------:R-:W-:-:S00]  /*7e90*/  BRA `(.L_x_196) ;  /* 0xfffffffc00fc7947 */ /* 0x000fc0000383ffff */
[----:B------:R-:W-:-:S00]  /*7ea0*/  NOP ;  /* 0x0000000000007918 */ /* 0x000fc00000000000 */
        /* <DEDUP_REMOVED lines=13> */
.L_x_197:


//--------------------- .nv.global.init           --------------------------
	.section	.nv.global.init,"aw",@progbits
.nv.global.init:
	.type		$str$22,@object
	.size		$str$22,($str$23 - $str$22)
$str$22:
        /*0000*/ 	.byte	0x6b, 0x5f, 0x74, 0x69, 0x6c, 0x65, 0x5f, 0x63, 0x6f, 0x75, 0x6e, 0x74, 0x20, 0x3e, 0x3d, 0x20
        /*0010*/ 	.byte	0x31, 0x00
	.type		$str$23,@object
	.size		$str$23,(__unnamed_1 - $str$23)
$str$23:
        /*0012*/ 	.byte	0x2f, 0x74, 0x6d, 0x70, 0x2f, 0x63, 0x75, 0x74, 0x6c, 0x61, 0x73, 0x73, 0x5f, 0x73, 0x77, 0x65
        /*0022*/ 	.byte	0x65, 0x70, 0x5f, 0x73, 0x72, 0x63, 0x2f, 0x69, 0x6e, 0x63, 0x6c, 0x75, 0x64, 0x65, 0x2f, 0x63
        /*0032*/ 	.byte	0x75, 0x74, 0x6c, 0x61, 0x73, 0x73, 0x2f, 0x67, 0x65, 0x6d, 0x6d, 0x2f, 0x63, 0x6f, 0x6c, 0x6c
        /*0042*/ 	.byte	0x65, 0x63, 0x74, 0x69, 0x76, 0x65, 0x2f, 0x73, 0x6d, 0x39, 0x30, 0x5f, 0x6d, 0x6d, 0x61, 0x5f
        /*0052*/ 	.byte	0x74, 0x6d, 0x61, 0x5f, 0x67, 0x6d, 0x6d, 0x61, 0x5f, 0x73, 0x73, 0x5f, 0x77, 0x61, 0x72, 0x70
        /*0062*/ 	.byte	0x73, 0x70, 0x65, 0x63, 0x69, 0x61, 0x6c, 0x69, 0x7a, 0x65, 0x64, 0x2e, 0x68, 0x70, 0x70, 0x00
	.type		__unnamed_1,@object
	.size		__unnamed_1,(.L_0 - __unnamed_1)
__unnamed_1:
        /*0072*/ 	.byte	0x76, 0x6f, 0x69, 0x64, 0x20, 0x63, 0x75, 0x74, 0x6c, 0x61, 0x73, 0x73, 0x3a, 0x3a, 0x67, 0x65
        /* <DEDUP_REMOVED lines=180> */
        /*0bc2*/ 	.byte	0x79, 0x5d, 0x00
.L_0:


//--------------------- .nv.shared._ZN7cutlass13device_kernelINS_4gemm6kernel13GemmUniversalIN4cute5tupleIJiiiiEEENS1_10collective13CollectiveMmaINS1_34MainloopSm90TmaGmmaWarpSpecializedILi37ENS5_IJNS4_1CILi1EEESB_SB_EEENS1_35KernelTmaWarpSpecializedCooperativeEEENS5_IJNSA_ILi128EEENSA_ILi64EEENSA_ILi16EEEEEENS_10bfloat16_tENS5_IJlSB_lEEESJ_SK_NS4_8TiledMMAINS4_8MMA_AtomIJNS4_4SM904GMMA27MMA_64x64x16_F32BF16BF16_SSILNSO_5MajorE0ELSQ_0ELNSO_7ScaleInE1ELSR_1EEEEEENS4_6LayoutINS5_IJNSA_ILi2EEESB_SB_EEENS5_IJSB_NSA_ILi0EEESX_EEEEENS5_IJNS4_10UnderscoreES10_S10_EEEEENS4_13SM90_TMA_LOADENS4_14ComposedLayoutINS4_7SwizzleILi1ELi4ELi3EEENS4_18smem_ptr_flag_bitsILi16EEENSU_INS5_IJNSA_ILi8EEESH_EEENS5_IJSH_SB_EEEEEEEvNS4_8identityES13_S1D_vS1E_EENS_8epilogue10collective6detail29Sm90TmaWarpSpecializedAdapterINS1H_15DefaultEpilogueISJ_SK_SK_NS1G_6thread17LinearCombinationISJ_Li1EffLNS1L_9ScaleType4KindE0ELNS_15FloatRoundStyleE2ESJ_EENS1_15EpilogueDefaultEEEEEvvEEEEvNT_6ParamsE --------------------------
	.section	.nv.shared._ZN7cutlass13device_kernelINS_4gemm6kernel13GemmUniversalIN4cute5tupleIJiiiiEEENS1_10collective13CollectiveMmaINS1_34MainloopSm90TmaGmmaWarpSpecializedILi37ENS5_IJNS4_1CILi1EEESB_SB_EEENS1_35KernelTmaWarpSpecializedCooperativeEEENS5_IJNSA_ILi128EEENSA_ILi64EEENSA_ILi16EEEEEENS_10bfloat16_tENS5_IJlSB_lEEESJ_SK_NS4_8TiledMMAINS4_8MMA_AtomIJNS4_4SM904GMMA27MMA_64x64x16_F32BF16BF16_SSILNSO_5MajorE0ELSQ_0ELNSO_7ScaleInE1ELSR_1EEEEEENS4_6LayoutINS5_IJNSA_ILi2EEESB_SB_EEENS5_IJSB_NSA_ILi0EEESX_EEEEENS5_IJNS4_10UnderscoreES10_S10_EEEEENS4_13SM90_TMA_LOADENS4_14ComposedLayoutINS4_7SwizzleILi1ELi4ELi3EEENS4_18smem_ptr_flag_bitsILi16EEENSU_INS5_IJNSA_ILi8EEESH_EEENS5_IJSH_SB_EEEEEEEvNS4_8identityES13_S1D_vS1E_EENS_8epilogue10collective6detail29Sm90TmaWarpSpecializedAdapterINS1H_15DefaultEpilogueISJ_SK_SK_NS1G_6thread17LinearCombinationISJ_Li1EffLNS1L_9ScaleType4KindE0ELNS_15FloatRoundStyleE2ESJ_EENS1_15EpilogueDefaultEEEEEvvEEEEvNT_6ParamsE,"aw",@nobits
	.sectionflags	@""
	.align	16
	.zero		1024


//--------------------- .nv.shared.reserved.0     --------------------------
	.section	.nv.shared.reserved.0,"aw",@nobits
	.weak		__nv_reservedSMEM_offset_0_alias
	.size		__nv_reservedSMEM_offset_0_alias, 0, 0
	.other		__nv_reservedSMEM_offset_0_alias,@"STO_CUDA_RESERVED_SHARED STV_DEFAULT"
__nv_reservedSMEM_offset_0_alias:
	.zero		0


//--------------------- .nv.global                --------------------------
	.section	.nv.global,"aw",@nobits
.nv.global:
	.type		_ZN39_INTERNAL_117c880d_4_k_cu_4ac61dad_90904cute1_E,@object
	.size		_ZN39_INTERNAL_117c880d_4_k_cu_4ac61dad_90904cute1_E,(_ZN39_INTERNAL_117c880d_4_k_cu_4ac61dad_90904cuda3std3__45__cpo6cbeginE - _ZN39_INTERNAL_117c880d_4_k_cu_4ac61dad_90904cute1_E)
_ZN39_INTERNAL_117c880d_4_k_cu_4ac61dad_90904cute1_E:
	.zero		1
	.type		_ZN39_INTERNAL_117c880d_4_k_cu_4ac61dad_90904cuda3std3__45__cpo6cbeginE,@object
	.size		_ZN39_INTERNAL_117c880d_4_k_cu_4ac61dad_90904cuda3std3__45__cpo6cbeginE,(_ZN39_INTERNAL_117c880d_4_k_cu_4ac61dad_90904cuda3std3__48in_placeE - _ZN39_INTERNAL_117c880d_4_k_cu_4ac61dad_90904cuda3std3__45__cpo6cbeginE)
_ZN39_INTERNAL_117c880d_4_k_cu_4ac61dad_90904cuda3std3__45__cpo6cbeginE:
	.zero		1
	.type		_ZN39_INTERNAL_117c880d_4_k_cu_4ac61dad_90904cuda3std3__48in_placeE,@object
	.size		_ZN39_INTERNAL_117c880d_4_k_cu_4ac61dad_90904cuda3std3__48in_placeE,(_ZN39_INTERNAL_117c880d_4_k_cu_4ac61dad_90904cuda3std6ranges3__45__cpo9iter_moveE - _ZN39_INTERNAL_117c880d_4_k_cu_4ac61dad_90904cuda3std3__48in_placeE)
_ZN39_INTERNAL_117c880d_4_k_cu_4ac61dad_90904cuda3std3__48in_placeE:
	.zero		1
	.type		_ZN39_INTERNAL_117c880d_4_k_cu_4ac61dad_90904cuda3std6ranges3__45__cpo9iter_moveE,@object
	.size		_ZN39_INTERNAL_117c880d_4_k_cu_4ac61dad_90904cuda3std6ranges3__45__cpo9iter_moveE,(_ZN39_INTERNAL_117c880d_4_k_cu_4ac61dad_90904cuda3std3__45__cpo5beginE - _ZN39_INTERNAL_117c880d_4_k_cu_4ac61dad_90904cuda3std6ranges3__45__cpo9iter_moveE)
_ZN39_INTERNAL_117c880d_4_k_cu_4ac61dad_90904cuda3std6ranges3__45__cpo9iter_moveE:
	.zero		1
	.type		_ZN39_INTERNAL_117c880d_4_k_cu_4ac61dad_90904cuda3std3__45__cpo5beginE,@object
	.size		_ZN39_INTERNAL_117c880d_4_k_cu_4ac61dad_90904cuda3std3__45__cpo5beginE,(_ZN39_INTERNAL_117c880d_4_k_cu_4ac61dad_90904cuda3std3__441_GLOBAL__N__117c880d_4_k_cu_4ac61dad_90906ignoreE - _ZN39_INTERNAL_117c880d_4_k_cu_4ac61dad_90904cuda3std3__45__cpo5beginE)
_ZN39_INTERNAL_117c880d_4_k_cu_4ac61dad_90904cuda3std3__45__cpo5beginE:
	.zero		1
	.type		_ZN39_INTERNAL_117c880d_4_k_cu_4ac61dad_90904cuda3std3__441_GLOBAL__N__117c880d_4_k_cu_4ac61dad_90906ignoreE,@object
	.size		_ZN39_INTERNAL_117c880d_4_k_cu_4ac61dad_90904cuda3std3__441_GLOBAL__N__117c880d_4_k_cu_4ac61dad_90906ignoreE,(_ZN39_INTERNAL_117c880d_4_k_cu_4ac61dad_90904cute7productE - _ZN39_INTERNAL_117c880d_4_k_cu_4ac61dad_90904cuda3std3__441_GLOBAL__N__117c880d_4_k_cu_4ac61dad_90906ignoreE)
_ZN39_INTERNAL_117c880d_4_k_cu_4ac61dad_90904cuda3std3__441_GLOBAL__N__117c880d_4_k_cu_4ac61dad_90906ignoreE:
	.zero		1
	.type		_ZN39_INTERNAL_117c880d_4_k_cu_4ac61dad_90904cute7productE,@object
	.size		_ZN39_INTERNAL_117c880d_4_k_cu_4ac61dad_90904cute7productE,(_ZN39_INTERNAL_117c880d_4_k_cu_4ac61dad_90904cuda3std3__45__cpo3endE - _ZN39_INTERNAL_117c880d_4_k_cu_4ac61dad_90904cute7productE)
_ZN39_INTERNAL_117c880d_4_k_cu_4ac61dad_90904cute7productE:
	.zero		1
	.type		_ZN39_INTERNAL_117c880d_4_k_cu_4ac61dad_90904cuda3std3__45__cpo3endE,@object
	.size		_ZN39_INTERNAL_117c880d_4_k_cu_4ac61dad_90904cuda3std3__45__cpo3endE,(_ZN39_INTERNAL_117c880d_4_k_cu_4ac61dad_90904cuda3std3__419piecewise_constructE - _ZN39_INTERNAL_117c880d_4_k_cu_4ac61dad_90904cuda3std3__45__cpo3endE)
_ZN39_INTERNAL_117c880d_4_k_cu_4ac61dad_90904cuda3std3__45__cpo3endE:
	.zero		1
	.type		_ZN39_INTERNAL_117c880d_4_k_cu_4ac61dad_90904cuda3std3__419piecewise_constructE,@object
	.size		_ZN39_INTERNAL_117c880d_4_k_cu_4ac61dad_90904cuda3std3__419piecewise_constructE,(_ZN39_INTERNAL_117c880d_4_k_cu_4ac61dad_90904cuda3std3__45__cpo4cendE - _ZN39_INTERNAL_117c880d_4_k_cu_4ac61dad_90904cuda3std3__419piecewise_constructE)
_ZN39_INTERNAL_117c880d_4_k_cu_4ac61dad_90904cuda3std3__419piecewise_constructE:
	.zero		1
	.type		_ZN39_INTERNAL_117c880d_4_k_cu_4ac61dad_90904cuda3std3__45__cpo4cendE,@object
	.size		_ZN39_INTERNAL_117c880d_4_k_cu_4ac61dad_90904cuda3std3__45__cpo4cendE,(_ZN39_INTERNAL_117c880d_4_k_cu_4ac61dad_90904cuda3std6ranges3__45__cpo4swapE - _ZN39_INTERNAL_117c880d_4_k_cu_4ac61dad_90904cuda3std3__45__cpo4cendE)
_ZN39_INTERNAL_117c880d_4_k_cu_4ac61dad_90904cuda3std3__45__cpo4cendE:
	.zero		1
	.type		_ZN39_INTERNAL_117c880d_4_k_cu_4ac61dad_90904cuda3std6ranges3__45__cpo4swapE,@object
	.size		_ZN39_INTERNAL_117c880d_4_k_cu_4ac61dad_90904cuda3std6ranges3__45__cpo4swapE,(.L_8 - _ZN39_INTERNAL_117c880d_4_k_cu_4ac61dad_90904cuda3std6ranges3__45__cpo4swapE)
_ZN39_INTERNAL_117c880d_4_k_cu_4ac61dad_90904cuda3std6ranges3__45__cpo4swapE:
	.zero		1
.L_8:


//--------------------- .nv.constant0._ZN7cutlass13device_kernelINS_4gemm6kernel13GemmUniversalIN4cute5tupleIJiiiiEEENS1_10collective13CollectiveMmaINS1_34MainloopSm90TmaGmmaWarpSpecializedILi37ENS5_IJNS4_1CILi1EEESB_SB_EEENS1_35KernelTmaWarpSpecializedCooperativeEEENS5_IJNSA_ILi128EEENSA_ILi64EEENSA_ILi16EEEEEENS_10bfloat16_tENS5_IJlSB_lEEESJ_SK_NS4_8TiledMMAINS4_8MMA_AtomIJNS4_4SM904GMMA27MMA_64x64x16_F32BF16BF16_SSILNSO_5MajorE0ELSQ_0ELNSO_7ScaleInE1ELSR_1EEEEEENS4_6LayoutINS5_IJNSA_ILi2EEESB_SB_EEENS5_IJSB_NSA_ILi0EEESX_EEEEENS5_IJNS4_10UnderscoreES10_S10_EEEEENS4_13SM90_TMA_LOADENS4_14ComposedLayoutINS4_7SwizzleILi1ELi4ELi3EEENS4_18smem_ptr_flag_bitsILi16EEENSU_INS5_IJNSA_ILi8EEESH_EEENS5_IJSH_SB_EEEEEEEvNS4_8identityES13_S1D_vS1E_EENS_8epilogue10collective6detail29Sm90TmaWarpSpecializedAdapterINS1H_15DefaultEpilogueISJ_SK_SK_NS1G_6thread17LinearCombinationISJ_Li1EffLNS1L_9ScaleType4KindE0ELNS_15FloatRoundStyleE2ESJ_EENS1_15EpilogueDefaultEEEEEvvEEEEvNT_6ParamsE --------------------------
	.section	.nv.constant0._ZN7cutlass13device_kernelINS_4gemm6kernel13GemmUniversalIN4cute5tupleIJiiiiEEENS1_10collective13CollectiveMmaINS1_34MainloopSm90TmaGmmaWarpSpecializedILi37ENS5_IJNS4_1CILi1EEESB_SB_EEENS1_35KernelTmaWarpSpecializedCooperativeEEENS5_IJNSA_ILi128EEENSA_ILi64EEENSA_ILi16EEEEEENS_10bfloat16_tENS5_IJlSB_lEEESJ_SK_NS4_8TiledMMAINS4_8MMA_AtomIJNS4_4SM904GMMA27MMA_64x64x16_F32BF16BF16_SSILNSO_5MajorE0ELSQ_0ELNSO_7ScaleInE1ELSR_1EEEEEENS4_6LayoutINS5_IJNSA_ILi2EEESB_SB_EEENS5_IJSB_NSA_ILi0EEESX_EEEEENS5_IJNS4_10UnderscoreES10_S10_EEEEENS4_13SM90_TMA_LOADENS4_14ComposedLayoutINS4_7SwizzleILi1ELi4ELi3EEENS4_18smem_ptr_flag_bitsILi16EEENSU_INS5_IJNSA_ILi8EEESH_EEENS5_IJSH_SB_EEEEEEEvNS4_8identityES13_S1D_vS1E_EENS_8epilogue10collective6detail29Sm90TmaWarpSpecializedAdapterINS1H_15DefaultEpilogueISJ_SK_SK_NS1G_6thread17LinearCombinationISJ_Li1EffLNS1L_9ScaleType4KindE0ELNS_15FloatRoundStyleE2ESJ_EENS1_15EpilogueDefaultEEEEEvvEEEEvNT_6ParamsE,"a",@progbits
	.sectionflags	@""
	.align	4
.nv.constant0._ZN7cutlass13device_kernelINS_4gemm6kernel13GemmUniversalIN4cute5tupleIJiiiiEEENS1_10collective13CollectiveMmaINS1_34MainloopSm90TmaGmmaWarpSpecializedILi37ENS5_IJNS4_1CILi1EEESB_SB_EEENS1_35KernelTmaWarpSpecializedCooperativeEEENS5_IJNSA_ILi128EEENSA_ILi64EEENSA_ILi16EEEEEENS_10bfloat16_tENS5_IJlSB_lEEESJ_SK_NS4_8TiledMMAINS4_8MMA_AtomIJNS4_4SM904GMMA27MMA_64x64x16_F32BF16BF16_SSILNSO_5MajorE0ELSQ_0ELNSO_7ScaleInE1ELSR_1EEEEEENS4_6LayoutINS5_IJNSA_ILi2EEESB_SB_EEENS5_IJSB_NSA_ILi0EEESX_EEEEENS5_IJNS4_10UnderscoreES10_S10_EEEEENS4_13SM90_TMA_LOADENS4_14ComposedLayoutINS4_7SwizzleILi1ELi4ELi3EEENS4_18smem_ptr_flag_bitsILi16EEENSU_INS5_IJNSA_ILi8EEESH_EEENS5_IJSH_SB_EEEEEEEvNS4_8identityES13_S1D_vS1E_EENS_8epilogue10collective6detail29Sm90TmaWarpSpecializedAdapterINS1H_15DefaultEpilogueISJ_SK_SK_NS1G_6thread17LinearCombinationISJ_Li1EffLNS1L_9ScaleType4KindE0ELNS_15FloatRoundStyleE2ESJ_EENS1_15EpilogueDefaultEEEEEvvEEEEvNT_6ParamsE:
	.zero		1664


//--------------------- SYMBOLS --------------------------

	.type		.nv.reservedSmem.offset0,@object
	.size		.nv.reservedSmem.offset0,0x4
	.type		__assertfail,@function
